	.target	sm_100a

	.elftype	@"ET_EXEC"


//--------------------- .note.nv.tkinfo           --------------------------
	.section	.note.nv.tkinfo,"",@"SHT_NOTE"
	.sectionflags	@"SHF_NOTE_NV_TKINFO"
	.tkinfo
        /*0018*/ 	.word	0x00000002
        /*0030*/ 	.string	""
        /*0030*/ 	.string	"ptxas"
        /*0030*/ 	.string	"Cuda compilation tools, release 13.0, V13.0.88"
        /*0030*/ 	.string	"Build cuda_13.0.r13.0/compiler.36424714_0"
        /*0030*/ 	.string	"-arch sm_100a -m 64 "



//--------------------- .note.nv.cuinfo           --------------------------
	.section	.note.nv.cuinfo,"",@"SHT_NOTE"
	.sectionflags	@"SHF_NOTE_NV_CUINFO"
        /*0018*/ 	.short	0x0002
        /*001a*/ 	.short	0x0064
        /*001c*/ 	.short	0x0082
	.zero		2


//--------------------- .nv.info                  --------------------------
	.section	.nv.info,"",@"SHT_CUDA_INFO"
	.align	4


	//----- nvinfo : EIATTR_REGCOUNT
	.align		4
        /*0000*/ 	.byte	0x04, 0x2f
        /*0002*/ 	.short	(.L_20 - .L_19)
	.align		4
.L_19:
        /*0004*/ 	.word	index@(_ZN7cutlass13device_kernelINS_4gemm6kernel13GemmUniversalIN4cute5tupleIJiiiiEEENS1_10collective13CollectiveMmaINS1_35MainloopSm100TmaUmmaWarpSpecializedILi16ELi2ELi4ENS5_IJNS4_1CILi8EEENSA_ILi1EEESC_EEEEENS5_IJNSA_ILi128EEENSA_ILi256EEENSA_ILi64EEEEEENS_12float_e4m3_tENS5_IJlSC_lEEESJ_SK_NS4_8TiledMMAINS4_8MMA_AtomIJNS4_10MMA_TraitsINS4_25SM100_MMA_F8F6F4_2x1SM_SSEJSJ_SJ_fSF_SG_NS4_17integral_constantINS4_4UMMA5MajorELSR_0EEESS_NSP_INSQ_7ScaleInELST_0EEESU_EEEEEENS4_6LayoutINS5_IJSC_SC_SC_EEENS5_IJNSA_ILi0EEESZ_SZ_EEEEENS5_IJNS4_10UnderscoreES12_S12_EEEEENS4_18SM100_TMA_2SM_LOADENS4_14ComposedLayoutINS4_7SwizzleILi2ELi4ELi3EEENS4_18smem_ptr_flag_bitsILi8EEENSX_INS5_IJSB_SH_EEENS5_IJSH_SC_EEEEEEEvNS4_8identityENS4_28SM100_TMA_2SM_LOAD_MULTICASTES1E_vS1F_EENS_8epilogue10collective18CollectiveEpilogueINS1I_23Sm100TmaWarpSpecializedILi4ELi2ELi32ELb0ELb0EEEJNS5_IJSH_SG_SH_EEENS5_IJNSX_ISH_SC_EENSX_INS5_IJNSA_ILi32EEENSA_ILi2EEEEEENS5_IJSC_SF_EEEEEEEESJ_SK_SJ_SK_NS1I_6fusion15FusionCallbacksIS1M_NS1V_17LinearCombinationISJ_fSJ_fLNS_15FloatRoundStyleE2EEES1N_S1U_JEEENS4_5SM1004TMEM4LOAD26SM100_TMEM_LOAD_32dp32b32xENS4_13SM90_TMA_LOADENS16_INS17_ILi1ELi4ELi3EEES1A_NSX_INS5_IJSB_S1P_EEENS5_IJS1P_SC_EEEEEEENS4_39AutoVectorizingCopyWithAssumedAlignmentILi128EEENS4_14SM90_TMA_STOREES2A_S2C_S2C_EEEvvEEEEvNT_6ParamsE)
        /*0008*/ 	.word	0x00000074


	//----- nvinfo : EIATTR_FRAME_SIZE
	.align		4
.L_20:
        /*000c*/ 	.byte	0x04, 0x11
        /*000e*/ 	.short	(.L_22 - .L_21)
	.align		4
.L_21:
        /*0010*/ 	.word	index@($__internal_2_$__cuda_sm10x_tcgen05_guardrail_trap_unallocated_columns_being_dealloced)
        /*0014*/ 	.word	0x00000000


	//----- nvinfo : EIATTR_FRAME_SIZE
	.align		4
.L_22:
        /*0018*/ 	.byte	0x04, 0x11
        /*001a*/ 	.short	(.L_24 - .L_23)
	.align		4
.L_23:
        /*001c*/ 	.word	index@($__internal_1_$__cuda_sm10x_tcgen05_guardrail_trap_phase_invalid_during_alloc)
        /*0020*/ 	.word	0x00000000


	//----- nvinfo : EIATTR_FRAME_SIZE
	.align		4
.L_24:
        /*0024*/ 	.byte	0x04, 0x11
        /*0026*/ 	.short	(.L_26 - .L_25)
	.align		4
.L_25:
        /*0028*/ 	.word	index@($__internal_0_$__cuda_sm10x_tcgen05_guardrail_trap_col_being_dealloced_not_returned_by_alloc)
        /*002c*/ 	.word	0x00000000


	//----- nvinfo : EIATTR_FRAME_SIZE
	.align		4
.L_26:
        /*0030*/ 	.byte	0x04, 0x11
        /*0032*/ 	.short	(.L_28 - .L_27)
	.align		4
.L_27:
        /*0034*/ 	.word	index@(_ZN7cutlass13device_kernelINS_4gemm6kernel13GemmUniversalIN4cute5tupleIJiiiiEEENS1_10collective13CollectiveMmaINS1_35MainloopSm100TmaUmmaWarpSpecializedILi16ELi2ELi4ENS5_IJNS4_1CILi8EEENSA_ILi1EEESC_EEEEENS5_IJNSA_ILi128EEENSA_ILi256EEENSA_ILi64EEEEEENS_12float_e4m3_tENS5_IJlSC_lEEESJ_SK_NS4_8TiledMMAINS4_8MMA_AtomIJNS4_10MMA_TraitsINS4_25SM100_MMA_F8F6F4_2x1SM_SSEJSJ_SJ_fSF_SG_NS4_17integral_constantINS4_4UMMA5MajorELSR_0EEESS_NSP_INSQ_7ScaleInELST_0EEESU_EEEEEENS4_6LayoutINS5_IJSC_SC_SC_EEENS5_IJNSA_ILi0EEESZ_SZ_EEEEENS5_IJNS4_10UnderscoreES12_S12_EEEEENS4_18SM100_TMA_2SM_LOADENS4_14ComposedLayoutINS4_7SwizzleILi2ELi4ELi3EEENS4_18smem_ptr_flag_bitsILi8EEENSX_INS5_IJSB_SH_EEENS5_IJSH_SC_EEEEEEEvNS4_8identityENS4_28SM100_TMA_2SM_LOAD_MULTICASTES1E_vS1F_EENS_8epilogue10collective18CollectiveEpilogueINS1I_23Sm100TmaWarpSpecializedILi4ELi2ELi32ELb0ELb0EEEJNS5_IJSH_SG_SH_EEENS5_IJNSX_ISH_SC_EENSX_INS5_IJNSA_ILi32EEENSA_ILi2EEEEEENS5_IJSC_SF_EEEEEEEESJ_SK_SJ_SK_NS1I_6fusion15FusionCallbacksIS1M_NS1V_17LinearCombinationISJ_fSJ_fLNS_15FloatRoundStyleE2EEES1N_S1U_JEEENS4_5SM1004TMEM4LOAD26SM100_TMEM_LOAD_32dp32b32xENS4_13SM90_TMA_LOADENS16_INS17_ILi1ELi4ELi3EEES1A_NSX_INS5_IJSB_S1P_EEENS5_IJS1P_SC_EEEEEEENS4_39AutoVectorizingCopyWithAssumedAlignmentILi128EEENS4_14SM90_TMA_STOREES2A_S2C_S2C_EEEvvEEEEvNT_6ParamsE)
        /*0038*/ 	.word	0x00000000


	//----- nvinfo : EIATTR_MIN_STACK_SIZE
	.align		4
.L_28:
        /*003c*/ 	.byte	0x04, 0x12
        /*003e*/ 	.short	(.L_30 - .L_29)
	.align		4
.L_29:
        /*0040*/ 	.word	index@(_ZN7cutlass13device_kernelINS_4gemm6kernel13GemmUniversalIN4cute5tupleIJiiiiEEENS1_10collective13CollectiveMmaINS1_35MainloopSm100TmaUmmaWarpSpecializedILi16ELi2ELi4ENS5_IJNS4_1CILi8EEENSA_ILi1EEESC_EEEEENS5_IJNSA_ILi128EEENSA_ILi256EEENSA_ILi64EEEEEENS_12float_e4m3_tENS5_IJlSC_lEEESJ_SK_NS4_8TiledMMAINS4_8MMA_AtomIJNS4_10MMA_TraitsINS4_25SM100_MMA_F8F6F4_2x1SM_SSEJSJ_SJ_fSF_SG_NS4_17integral_constantINS4_4UMMA5MajorELSR_0EEESS_NSP_INSQ_7ScaleInELST_0EEESU_EEEEEENS4_6LayoutINS5_IJSC_SC_SC_EEENS5_IJNSA_ILi0EEESZ_SZ_EEEEENS5_IJNS4_10UnderscoreES12_S12_EEEEENS4_18SM100_TMA_2SM_LOADENS4_14ComposedLayoutINS4_7SwizzleILi2ELi4ELi3EEENS4_18smem_ptr_flag_bitsILi8EEENSX_INS5_IJSB_SH_EEENS5_IJSH_SC_EEEEEEEvNS4_8identityENS4_28SM100_TMA_2SM_LOAD_MULTICASTES1E_vS1F_EENS_8epilogue10collective18CollectiveEpilogueINS1I_23Sm100TmaWarpSpecializedILi4ELi2ELi32ELb0ELb0EEEJNS5_IJSH_SG_SH_EEENS5_IJNSX_ISH_SC_EENSX_INS5_IJNSA_ILi32EEENSA_ILi2EEEEEENS5_IJSC_SF_EEEEEEEESJ_SK_SJ_SK_NS1I_6fusion15FusionCallbacksIS1M_NS1V_17LinearCombinationISJ_fSJ_fLNS_15FloatRoundStyleE2EEES1N_S1U_JEEENS4_5SM1004TMEM4LOAD26SM100_TMEM_LOAD_32dp32b32xENS4_13SM90_TMA_LOADENS16_INS17_ILi1ELi4ELi3EEES1A_NSX_INS5_IJSB_S1P_EEENS5_IJS1P_SC_EEEEEEENS4_39AutoVectorizingCopyWithAssumedAlignmentILi128EEENS4_14SM90_TMA_STOREES2A_S2C_S2C_EEEvvEEEEvNT_6ParamsE)
        /*0044*/ 	.word	0x00000000
.L_30:


//--------------------- .nv.compat                --------------------------
	.section	.nv.compat,"",@"SHT_CUDA_COMPAT_INFO"
	.align	4
        /*0000*/ 	.byte	0x02, 0x09, 0x01, 0x00, 0x02, 0x02, 0x02, 0x00, 0x02, 0x05, 0x05, 0x00, 0x03, 0x07, 0x01, 0x01
        /*0010*/ 	.byte	0x02, 0x03, 0x01, 0x00, 0x02, 0x06, 0x01, 0x00, 0x04, 0x0b, 0x08, 0x00, 0x09, 0x00, 0x00, 0x00
        /*0020*/ 	.byte	0x00, 0x00, 0x00, 0x00


//--------------------- .nv.info._ZN7cutlass13device_kernelINS_4gemm6kernel13GemmUniversalIN4cute5tupleIJiiiiEEENS1_10collective13CollectiveMmaINS1_35MainloopSm100TmaUmmaWarpSpecializedILi16ELi2ELi4ENS5_IJNS4_1CILi8EEENSA_ILi1EEESC_EEEEENS5_IJNSA_ILi128EEENSA_ILi256EEENSA_ILi64EEEEEENS_12float_e4m3_tENS5_IJlSC_lEEESJ_SK_NS4_8TiledMMAINS4_8MMA_AtomIJNS4_10MMA_TraitsINS4_25SM100_MMA_F8F6F4_2x1SM_SSEJSJ_SJ_fSF_SG_NS4_17integral_constantINS4_4UMMA5MajorELSR_0EEESS_NSP_INSQ_7ScaleInELST_0EEESU_EEEEEENS4_6LayoutINS5_IJSC_SC_SC_EEENS5_IJNSA_ILi0EEESZ_SZ_EEEEENS5_IJNS4_10UnderscoreES12_S12_EEEEENS4_18SM100_TMA_2SM_LOADENS4_14ComposedLayoutINS4_7SwizzleILi2ELi4ELi3EEENS4_18smem_ptr_flag_bitsILi8EEENSX_INS5_IJSB_SH_EEENS5_IJSH_SC_EEEEEEEvNS4_8identityENS4_28SM100_TMA_2SM_LOAD_MULTICASTES1E_vS1F_EENS_8epilogue10collective18CollectiveEpilogueINS1I_23Sm100TmaWarpSpecializedILi4ELi2ELi32ELb0ELb0EEEJNS5_IJSH_SG_SH_EEENS5_IJNSX_ISH_SC_EENSX_INS5_IJNSA_ILi32EEENSA_ILi2EEEEEENS5_IJSC_SF_EEEEEEEESJ_SK_SJ_SK_NS1I_6fusion15FusionCallbacksIS1M_NS1V_17LinearCombinationISJ_fSJ_fLNS_15FloatRoundStyleE2EEES1N_S1U_JEEENS4_5SM1004TMEM4LOAD26SM100_TMEM_LOAD_32dp32b32xENS4_13SM90_TMA_LOADENS16_INS17_ILi1ELi4ELi3EEES1A_NSX_INS5_IJSB_S1P_EEENS5_IJS1P_SC_EEEEEEENS4_39AutoVectorizingCopyWithAssumedAlignmentILi128EEENS4_14SM90_TMA_STOREES2A_S2C_S2C_EEEvvEEEEvNT_6ParamsE --------------------------
	.section	.nv.info._ZN7cutlass13device_kernelINS_4gemm6kernel13GemmUniversalIN4cute5tupleIJiiiiEEENS1_10collective13CollectiveMmaINS1_35MainloopSm100TmaUmmaWarpSpecializedILi16ELi2ELi4ENS5_IJNS4_1CILi8EEENSA_ILi1EEESC_EEEEENS5_IJNSA_ILi128EEENSA_ILi256EEENSA_ILi64EEEEEENS_12float_e4m3_tENS5_IJlSC_lEEESJ_SK_NS4_8TiledMMAINS4_8MMA_AtomIJNS4_10MMA_TraitsINS4_25SM100_MMA_F8F6F4_2x1SM_SSEJSJ_SJ_fSF_SG_NS4_17integral_constantINS4_4UMMA5MajorELSR_0EEESS_NSP_INSQ_7ScaleInELST_0EEESU_EEEEEENS4_6LayoutINS5_IJSC_SC_SC_EEENS5_IJNSA_ILi0EEESZ_SZ_EEEEENS5_IJNS4_10UnderscoreES12_S12_EEEEENS4_18SM100_TMA_2SM_LOADENS4_14ComposedLayoutINS4_7SwizzleILi2ELi4ELi3EEENS4_18smem_ptr_flag_bitsILi8EEENSX_INS5_IJSB_SH_EEENS5_IJSH_SC_EEEEEEEvNS4_8identityENS4_28SM100_TMA_2SM_LOAD_MULTICASTES1E_vS1F_EENS_8epilogue10collective18CollectiveEpilogueINS1I_23Sm100TmaWarpSpecializedILi4ELi2ELi32ELb0ELb0EEEJNS5_IJSH_SG_SH_EEENS5_IJNSX_ISH_SC_EENSX_INS5_IJNSA_ILi32EEENSA_ILi2EEEEEENS5_IJSC_SF_EEEEEEEESJ_SK_SJ_SK_NS1I_6fusion15FusionCallbacksIS1M_NS1V_17LinearCombinationISJ_fSJ_fLNS_15FloatRoundStyleE2EEES1N_S1U_JEEENS4_5SM1004TMEM4LOAD26SM100_TMEM_LOAD_32dp32b32xENS4_13SM90_TMA_LOADENS16_INS17_ILi1ELi4ELi3EEES1A_NSX_INS5_IJSB_S1P_EEENS5_IJS1P_SC_EEEEEEENS4_39AutoVectorizingCopyWithAssumedAlignmentILi128EEENS4_14SM90_TMA_STOREES2A_S2C_S2C_EEEvvEEEEvNT_6ParamsE,"",@"SHT_CUDA_INFO"
	.sectionflags	@""
	.align	4


	//----- nvinfo : EIATTR_CUDA_API_VERSION
	.align		4
        /*0000*/ 	.byte	0x04, 0x37
        /*0002*/ 	.short	(.L_32 - .L_31)
.L_31:
        /*0004*/ 	.word	0x00000082


	//----- nvinfo : EIATTR_KPARAM_INFO
	.align		4
.L_32:
        /*0008*/ 	.byte	0x04, 0x17
        /*000a*/ 	.short	(.L_34 - .L_33)
.L_33:
        /*000c*/ 	.word	0x00000000
        /*0010*/ 	.short	0x0000
        /*0012*/ 	.short	0x0000
        /*0014*/ 	.byte	0x00, 0xf0, 0x01, 0x20


	//----- nvinfo : EIATTR_AT_ENTRY_FRAGMENTS
	.align		4
.L_34:
        /*0018*/ 	.byte	0x04, 0x4f
        /*001a*/ 	.short	(.L_36 - .L_35)


	//   ....[0]....
.L_35:
        /*001c*/ 	.word	0x00000007


	//----- nvinfo : EIATTR_RESERVED_SMEM_USED
	.align		4
.L_36:
        /*0020*/ 	.byte	0x01, 0x41
	.zero		2


	//----- nvinfo : EIATTR_SPARSE_MMA_MASK
	.align		4
        /*0024*/ 	.byte	0x03, 0x50
        /*0026*/ 	.short	0x0000


	//----- nvinfo : EIATTR_TCGEN05_2CTA_USED
	.align		4
        /*0028*/ 	.byte	0x01, 0x52
	.zero		2


	//----- nvinfo : EIATTR_MAXREG_COUNT
	.align		4
        /*002c*/ 	.byte	0x03, 0x1b
        /*002e*/ 	.short	0x00ff


	//----- nvinfo : EIATTR_NUM_BARRIERS
	.align		4
        /*0030*/ 	.byte	0x02, 0x4c
        /*0032*/ 	.byte	0x07
	.zero		1


	//----- nvinfo : EIATTR_EXTERNS
	.align		4
        /*0034*/ 	.byte	0x04, 0x0f
        /*0036*/ 	.short	(.L_38 - .L_37)


	//   ....[0]....
	.align		4
.L_37:
        /*0038*/ 	.word	index@(__assertfail)


	//----- nvinfo : EIATTR_MERCURY_ISA_VERSION
	.align		4
.L_38:
        /*003c*/ 	.byte	0x03, 0x5f
        /*003e*/ 	.short	0x0101


	//----- nvinfo : EIATTR_INT_WARP_WIDE_INSTR_OFFSETS
	.align		4
        /*0040*/ 	.byte	0x04, 0x31
        /*0042*/ 	.short	(.L_40 - .L_39)


	//   ....[0]....
.L_39:
        /*0044*/ 	.word	0x00000f20


	//   ....[1]....
        /*0048*/ 	.word	0x00000fc0


	//   ....[2]....
        /*004c*/ 	.word	0x00004aa0


	//   ....[3]....
        /*0050*/ 	.word	0x00004ac0


	//   ....[4]....
        /*0054*/ 	.word	0x00004af0


	//   ....[5]....
        /*0058*/ 	.word	0x000056e0


	//   ....[6]....
        /*005c*/ 	.word	0x00005780


	//   ....[7]....
        /*0060*/ 	.word	0x00005830


	//   ....[8]....
        /*0064*/ 	.word	0x000058a0


	//   ....[9]....
        /*0068*/ 	.word	0x00005950


	//   ....[10]....
        /*006c*/ 	.word	0x00005a00


	//   ....[11]....
        /*0070*/ 	.word	0x00005a70


	//   ....[12]....
        /*0074*/ 	.word	0x00005b30


	//   ....[13]....
        /*0078*/ 	.word	0x00005bf0


	//   ....[14]....
        /*007c*/ 	.word	0x00005c90


	//   ....[15]....
        /*0080*/ 	.word	0x00005d80


	//   ....[16]....
        /*0084*/ 	.word	0x00005e60


	//----- nvinfo : EIATTR_COOP_GROUP_MASK_REGIDS
	.align		4
.L_40:
        /*0088*/ 	.byte	0x04, 0x29
        /*008a*/ 	.short	(.L_42 - .L_41)


	//   ....[0]....
.L_41:
        /*008c*/ 	.word	0xffffffff


	//   ....[1]....
        /*0090*/ 	.word	0xffffffff


	//   ....[2]....
        /*0094*/ 	.word	0xffffffff


	//   ....[3]....
        /*0098*/ 	.word	0xffffffff


	//   ....[4]....
        /*009c*/ 	.word	0xffffffff


	//   ....[5]....
        /*00a0*/ 	.word	0xffffffff


	//   ....[6]....
        /*00a4*/ 	.word	0xffffffff


	//   ....[7]....
        /*00a8*/ 	.word	0xffffffff


	//   ....[8]....
        /*00ac*/ 	.word	0xffffffff


	//   ....[9]....
        /*00b0*/ 	.word	0xffffffff


	//   ....[10]....
        /*00b4*/ 	.word	0xffffffff


	//   ....[11]....
        /*00b8*/ 	.word	0xffffffff


	//   ....[12]....
        /*00bc*/ 	.word	0xffffffff


	//   ....[13]....
        /*00c0*/ 	.word	0xffffffff


	//----- nvinfo : EIATTR_COOP_GROUP_INSTR_OFFSETS
	.align		4
.L_42:
        /*00c4*/ 	.byte	0x04, 0x28
        /*00c6*/ 	.short	(.L_44 - .L_43)


	//   ....[0]....
.L_43:
        /*00c8*/ 	.word	0x000000b0


	//   ....[1]....
        /*00cc*/ 	.word	0x00000520


	//   ....[2]....
        /*00d0*/ 	.word	0x00000890


	//   ....[3]....
        /*00d4*/ 	.word	0x00000a20


	//   ....[4]....
        /*00d8*/ 	.word	0x00000b10


	//   ....[5]....
        /*00dc*/ 	.word	0x00000c70


	//   ....[6]....
        /*00e0*/ 	.word	0x00000e00


	//   ....[7]....
        /*00e4*/ 	.word	0x00001040


	//   ....[8]....
        /*00e8*/ 	.word	0x000023f0


	//   ....[9]....
        /*00ec*/ 	.word	0x00003960


	//   ....[10]....
        /*00f0*/ 	.word	0x00003e30


	//   ....[11]....
        /*00f4*/ 	.word	0x00003e60


	//   ....[12]....
        /*00f8*/ 	.word	0x000049a0


	//   ....[13]....
        /*00fc*/ 	.word	0x00004bb0


	//----- nvinfo : EIATTR_VRC_CTA_INIT_COUNT
	.align		4
.L_44:
        /*0100*/ 	.byte	0x02, 0x4a
        /*0102*/ 	.byte	0x80
	.zero		1


	//----- nvinfo : EIATTR_SYSCALL_OFFSETS
	.align		4
        /*0104*/ 	.byte	0x04, 0x46
        /*0106*/ 	.short	(.L_46 - .L_45)


	//   ....[0]....
.L_45:
        /*0108*/ 	.word	0x000069d0


	//   ....[1]....
        /*010c*/ 	.word	0x00006b10


	//   ....[2]....
        /*0110*/ 	.word	0x00007330


	//   ....[3]....
        /*0114*/ 	.word	0x00008110


	//   ....[4]....
        /*0118*/ 	.word	0x00008ea0


	//   ....[5]....
        /*011c*/ 	.word	0x00009c50


	//----- nvinfo : EIATTR_MBARRIER_INSTR_OFFSETS
	.align		4
.L_46:
        /*0120*/ 	.byte	0x04, 0x39
        /*0122*/ 	.short	(.L_48 - .L_47)


	//   ....[0]....
.L_47:
        /*0124*/ 	.word	0x00000670
        /*0128*/ 	.word	0x000000ff
        /*012c*/ 	.word	0x00000000
        /*0130*/ 	.short	0x0100
        /*0132*/ 	.byte	0x04
	.zero		1


	//   ....[1]....
        /*0134*/ 	.word	0x00000680
        /*0138*/ 	.word	0x000000ff
        /*013c*/ 	.word	0x00000080
        /*0140*/ 	.short	0x0100
        /*0142*/ 	.byte	0x04
	.zero		1


	//   ....[2]....
        /*0144*/ 	.word	0x00000690
        /*0148*/ 	.word	0x000000ff
        /*014c*/ 	.word	0x00000008
        /*0150*/ 	.short	0x0100
        /*0152*/ 	.byte	0x04
	.zero		1


	//   ....[3]....
        /*0154*/ 	.word	0x000006a0
        /*0158*/ 	.word	0x000000ff
        /*015c*/ 	.word	0x00000088
        /*0160*/ 	.short	0x0100
        /*0162*/ 	.byte	0x04
	.zero		1


	//   ....[4]....
        /*0164*/ 	.word	0x000006b0
        /*0168*/ 	.word	0x000000ff
        /*016c*/ 	.word	0x00000010
        /*0170*/ 	.short	0x0100
        /*0172*/ 	.byte	0x04
	.zero		1


	//   ....[5]....
        /*0174*/ 	.word	0x000006c0
        /*0178*/ 	.word	0x000000ff
        /*017c*/ 	.word	0x00000090
        /*0180*/ 	.short	0x0100
        /*0182*/ 	.byte	0x04
	.zero		1


	//   ....[6]....
        /*0184*/ 	.word	0x000006d0
        /*0188*/ 	.word	0x000000ff
        /*018c*/ 	.word	0x00000018
        /*0190*/ 	.short	0x0100
        /*0192*/ 	.byte	0x04
	.zero		1


	//   ....[7]....
        /*0194*/ 	.word	0x000006e0
        /*0198*/ 	.word	0x000000ff
        /*019c*/ 	.word	0x00000098
        /*01a0*/ 	.short	0x0100
        /*01a2*/ 	.byte	0x04
	.zero		1


	//   ....[8]....
        /*01a4*/ 	.word	0x000006f0
        /*01a8*/ 	.word	0x000000ff
        /*01ac*/ 	.word	0x00000020
        /*01b0*/ 	.short	0x0100
        /*01b2*/ 	.byte	0x04
	.zero		1


	//   ....[9]....
        /*01b4*/ 	.word	0x00000700
        /*01b8*/ 	.word	0x000000ff
        /*01bc*/ 	.word	0x000000a0
        /*01c0*/ 	.short	0x0100
        /*01c2*/ 	.byte	0x04
	.zero		1


	//   ....[10]....
        /*01c4*/ 	.word	0x00000710
        /*01c8*/ 	.word	0x000000ff
        /*01cc*/ 	.word	0x00000028
        /*01d0*/ 	.short	0x0100
        /*01d2*/ 	.byte	0x04
	.zero		1


	//   ....[11]....
        /*01d4*/ 	.word	0x00000720
        /*01d8*/ 	.word	0x000000ff
        /*01dc*/ 	.word	0x000000a8
        /*01e0*/ 	.short	0x0100
        /*01e2*/ 	.byte	0x04
	.zero		1


	//   ....[12]....
        /*01e4*/ 	.word	0x00000730
        /*01e8*/ 	.word	0x000000ff
        /*01ec*/ 	.word	0x00000030
        /*01f0*/ 	.short	0x0100
        /*01f2*/ 	.byte	0x04
	.zero		1


	//   ....[13]....
        /*01f4*/ 	.word	0x00000740
        /*01f8*/ 	.word	0x000000ff
        /*01fc*/ 	.word	0x000000b0
        /*0200*/ 	.short	0x0100
        /*0202*/ 	.byte	0x04
	.zero		1


	//   ....[14]....
        /*0204*/ 	.word	0x00000750
        /*0208*/ 	.word	0x000000ff
        /*020c*/ 	.word	0x00000038
        /*0210*/ 	.short	0x0100
        /*0212*/ 	.byte	0x04
	.zero		1


	//   ....[15]....
        /*0214*/ 	.word	0x00000760
        /*0218*/ 	.word	0x000000ff
        /*021c*/ 	.word	0x000000b8
        /*0220*/ 	.short	0x0100
        /*0222*/ 	.byte	0x04
	.zero		1


	//   ....[16]....
        /*0224*/ 	.word	0x00000770
        /*0228*/ 	.word	0x000000ff
        /*022c*/ 	.word	0x00000040
        /*0230*/ 	.short	0x0100
        /*0232*/ 	.byte	0x04
	.zero		1


	//   ....[17]....
        /*0234*/ 	.word	0x00000780
        /*0238*/ 	.word	0x000000ff
        /*023c*/ 	.word	0x000000c0
        /*0240*/ 	.short	0x0100
        /*0242*/ 	.byte	0x04
	.zero		1


	//   ....[18]....
        /*0244*/ 	.word	0x00000790
        /*0248*/ 	.word	0x000000ff
        /*024c*/ 	.word	0x00000048
        /*0250*/ 	.short	0x0100
        /*0252*/ 	.byte	0x04
	.zero		1


	//   ....[19]....
        /*0254*/ 	.word	0x000007a0
        /*0258*/ 	.word	0x000000ff
        /*025c*/ 	.word	0x000000c8
        /*0260*/ 	.short	0x0100
        /*0262*/ 	.byte	0x04
	.zero		1


	//   ....[20]....
        /*0264*/ 	.word	0x000007b0
        /*0268*/ 	.word	0x000000ff
        /*026c*/ 	.word	0x00000050
        /*0270*/ 	.short	0x0100
        /*0272*/ 	.byte	0x04
	.zero		1


	//   ....[21]....
        /*0274*/ 	.word	0x000007c0
        /*0278*/ 	.word	0x000000ff
        /*027c*/ 	.word	0x000000d0
        /*0280*/ 	.short	0x0100
        /*0282*/ 	.byte	0x04
	.zero		1


	//   ....[22]....
        /*0284*/ 	.word	0x000007d0
        /*0288*/ 	.word	0x000000ff
        /*028c*/ 	.word	0x00000058
        /*0290*/ 	.short	0x0100
        /*0292*/ 	.byte	0x04
	.zero		1


	//   ....[23]....
        /*0294*/ 	.word	0x000007e0
        /*0298*/ 	.word	0x000000ff
        /*029c*/ 	.word	0x000000d8
        /*02a0*/ 	.short	0x0100
        /*02a2*/ 	.byte	0x04
	.zero		1


	//   ....[24]....
        /*02a4*/ 	.word	0x000007f0
        /*02a8*/ 	.word	0x000000ff
        /*02ac*/ 	.word	0x00000060
        /*02b0*/ 	.short	0x0100
        /*02b2*/ 	.byte	0x04
	.zero		1


	//   ....[25]....
        /*02b4*/ 	.word	0x00000800
        /*02b8*/ 	.word	0x000000ff
        /*02bc*/ 	.word	0x000000e0
        /*02c0*/ 	.short	0x0100
        /*02c2*/ 	.byte	0x04
	.zero		1


	//   ....[26]....
        /*02c4*/ 	.word	0x00000810
        /*02c8*/ 	.word	0x000000ff
        /*02cc*/ 	.word	0x00000068
        /*02d0*/ 	.short	0x0100
        /*02d2*/ 	.byte	0x04
	.zero		1


	//   ....[27]....
        /*02d4*/ 	.word	0x00000820
        /*02d8*/ 	.word	0x000000ff
        /*02dc*/ 	.word	0x000000e8
        /*02e0*/ 	.short	0x0100
        /*02e2*/ 	.byte	0x04
	.zero		1


	//   ....[28]....
        /*02e4*/ 	.word	0x00000830
        /*02e8*/ 	.word	0x000000ff
        /*02ec*/ 	.word	0x00000070
        /*02f0*/ 	.short	0x0100
        /*02f2*/ 	.byte	0x04
	.zero		1


	//   ....[29]....
        /*02f4*/ 	.word	0x00000840
        /*02f8*/ 	.word	0x000000ff
        /*02fc*/ 	.word	0x000000f0
        /*0300*/ 	.short	0x0100
        /*0302*/ 	.byte	0x04
	.zero		1


	//   ....[30]....
        /*0304*/ 	.word	0x00000850
        /*0308*/ 	.word	0x000000ff
        /*030c*/ 	.word	0x00000078
        /*0310*/ 	.short	0x0100
        /*0312*/ 	.byte	0x04
	.zero		1


	//   ....[31]....
        /*0314*/ 	.word	0x00000860
        /*0318*/ 	.word	0x000000ff
        /*031c*/ 	.word	0x000000f8
        /*0320*/ 	.short	0x0100
        /*0322*/ 	.byte	0x04
	.zero		1


	//   ....[32]....
        /*0324*/ 	.word	0x00000990
        /*0328*/ 	.word	0x000000ff
        /*032c*/ 	.word	0x00000100
        /*0330*/ 	.short	0x0100
        /*0332*/ 	.byte	0x04
	.zero		1


	//   ....[33]....
        /*0334*/ 	.word	0x000009a0
        /*0338*/ 	.word	0x000000ff
        /*033c*/ 	.word	0x00000120
        /*0340*/ 	.short	0x0100
        /*0342*/ 	.byte	0x04
	.zero		1


	//   ....[34]....
        /*0344*/ 	.word	0x000009b0
        /*0348*/ 	.word	0x000000ff
        /*034c*/ 	.word	0x00000108
        /*0350*/ 	.short	0x0100
        /*0352*/ 	.byte	0x04
	.zero		1


	//   ....[35]....
        /*0354*/ 	.word	0x000009c0
        /*0358*/ 	.word	0x000000ff
        /*035c*/ 	.word	0x00000128
        /*0360*/ 	.short	0x0100
        /*0362*/ 	.byte	0x04
	.zero		1


	//   ....[36]....
        /*0364*/ 	.word	0x000009d0
        /*0368*/ 	.word	0x000000ff
        /*036c*/ 	.word	0x00000110
        /*0370*/ 	.short	0x0100
        /*0372*/ 	.byte	0x04
	.zero		1


	//   ....[37]....
        /*0374*/ 	.word	0x000009e0
        /*0378*/ 	.word	0x000000ff
        /*037c*/ 	.word	0x00000130
        /*0380*/ 	.short	0x0100
        /*0382*/ 	.byte	0x04
	.zero		1


	//   ....[38]....
        /*0384*/ 	.word	0x000009f0
        /*0388*/ 	.word	0x000000ff
        /*038c*/ 	.word	0x00000118
        /*0390*/ 	.short	0x0100
        /*0392*/ 	.byte	0x04
	.zero		1


	//   ....[39]....
        /*0394*/ 	.word	0x00000a00
        /*0398*/ 	.word	0x000000ff
        /*039c*/ 	.word	0x00000138
        /*03a0*/ 	.short	0x0100
        /*03a2*/ 	.byte	0x04
	.zero		1


	//   ....[40]....
        /*03a4*/ 	.word	0x00000ae0
        /*03a8*/ 	.word	0x000000ff
        /*03ac*/ 	.word	0x00000140
        /*03b0*/ 	.short	0x0100
        /*03b2*/ 	.byte	0x06
	.zero		1


	//   ....[41]....
        /*03b4*/ 	.word	0x00000af0
        /*03b8*/ 	.word	0x000000ff
        /*03bc*/ 	.word	0x00000148
        /*03c0*/ 	.short	0x0100
        /*03c2*/ 	.byte	0x06
	.zero		1


	//   ....[42]....
        /*03c4*/ 	.word	0x00000c20
        /*03c8*/ 	.word	0x000000ff
        /*03cc*/ 	.word	0x00000150
        /*03d0*/ 	.short	0x0100
        /*03d2*/ 	.byte	0x06
	.zero		1


	//   ....[43]....
        /*03d4*/ 	.word	0x00000c30
        /*03d8*/ 	.word	0x000000ff
        /*03dc*/ 	.word	0x00000160
        /*03e0*/ 	.short	0x0100
        /*03e2*/ 	.byte	0x06
	.zero		1


	//   ....[44]....
        /*03e4*/ 	.word	0x00000c40
        /*03e8*/ 	.word	0x000000ff
        /*03ec*/ 	.word	0x00000158
        /*03f0*/ 	.short	0x0100
        /*03f2*/ 	.byte	0x06
	.zero		1


	//   ....[45]....
        /*03f4*/ 	.word	0x00000c50
        /*03f8*/ 	.word	0x000000ff
        /*03fc*/ 	.word	0x00000168
        /*0400*/ 	.short	0x0100
        /*0402*/ 	.byte	0x06
	.zero		1


	//   ....[46]....
        /*0404*/ 	.word	0x00000d70
        /*0408*/ 	.word	0x000000ff
        /*040c*/ 	.word	0x00000170
        /*0410*/ 	.short	0x0100
        /*0412*/ 	.byte	0x04
	.zero		1


	//   ....[47]....
        /*0414*/ 	.word	0x00000d80
        /*0418*/ 	.word	0x000000ff
        /*041c*/ 	.word	0x00000190
        /*0420*/ 	.short	0x0100
        /*0422*/ 	.byte	0x04
	.zero		1


	//   ....[48]....
        /*0424*/ 	.word	0x00000d90
        /*0428*/ 	.word	0x000000ff
        /*042c*/ 	.word	0x00000178
        /*0430*/ 	.short	0x0100
        /*0432*/ 	.byte	0x04
	.zero		1


	//   ....[49]....
        /*0434*/ 	.word	0x00000da0
        /*0438*/ 	.word	0x000000ff
        /*043c*/ 	.word	0x00000198
        /*0440*/ 	.short	0x0100
        /*0442*/ 	.byte	0x04
	.zero		1


	//   ....[50]....
        /*0444*/ 	.word	0x00000db0
        /*0448*/ 	.word	0x000000ff
        /*044c*/ 	.word	0x00000180
        /*0450*/ 	.short	0x0100
        /*0452*/ 	.byte	0x04
	.zero		1


	//   ....[51]....
        /*0454*/ 	.word	0x00000dc0
        /*0458*/ 	.word	0x000000ff
        /*045c*/ 	.word	0x000001a0
        /*0460*/ 	.short	0x0100
        /*0462*/ 	.byte	0x04
	.zero		1


	//   ....[52]....
        /*0464*/ 	.word	0x00000dd0
        /*0468*/ 	.word	0x000000ff
        /*046c*/ 	.word	0x00000188
        /*0470*/ 	.short	0x0100
        /*0472*/ 	.byte	0x04
	.zero		1


	//   ....[53]....
        /*0474*/ 	.word	0x00000de0
        /*0478*/ 	.word	0x000000ff
        /*047c*/ 	.word	0x000001a8
        /*0480*/ 	.short	0x0100
        /*0482*/ 	.byte	0x04
	.zero		1


	//   ....[54]....
        /*0484*/ 	.word	0x00000ed0
        /*0488*/ 	.word	0x000000ff
        /*048c*/ 	.word	0x000001b0
        /*0490*/ 	.short	0x0100
        /*0492*/ 	.byte	0x04
	.zero		1


	//   ....[55]....
        /*0494*/ 	.word	0x00000ee0
        /*0498*/ 	.word	0x000000ff
        /*049c*/ 	.word	0x000001c0
        /*04a0*/ 	.short	0x0100
        /*04a2*/ 	.byte	0x04
	.zero		1


	//   ....[56]....
        /*04a4*/ 	.word	0x00000ef0
        /*04a8*/ 	.word	0x000000ff
        /*04ac*/ 	.word	0x000001b8
        /*04b0*/ 	.short	0x0100
        /*04b2*/ 	.byte	0x04
	.zero		1


	//   ....[57]....
        /*04b4*/ 	.word	0x00000f00
        /*04b8*/ 	.word	0x000000ff
        /*04bc*/ 	.word	0x000001c8
        /*04c0*/ 	.short	0x0100
        /*04c2*/ 	.byte	0x04
	.zero		1


	//   ....[58]....
        /*04c4*/ 	.word	0x00001000
        /*04c8*/ 	.word	0x000000ff
        /*04cc*/ 	.word	0x000001d0
        /*04d0*/ 	.short	0x0100
        /*04d2*/ 	.byte	0x06
	.zero		1


	//   ....[59]....
        /*04d4*/ 	.word	0x00001c40
        /*04d8*/ 	.word	0x00000000
        /*04dc*/ 	.word	0x000001c0
        /*04e0*/ 	.short	0x010a
        /*04e2*/ 	.byte	0xff
	.zero		1


	//   ....[60]....
        /*04e4*/ 	.word	0x00001c60
        /*04e8*/ 	.word	0x00000000
        /*04ec*/ 	.word	0x000001b0
        /*04f0*/ 	.short	0x0101
        /*04f2*/ 	.byte	0xff
	.zero		1


	//   ....[61]....
        /*04f4*/ 	.word	0x00001d10
        /*04f8*/ 	.word	0x000000ff
        /*04fc*/ 	.word	0x00000080
        /*0500*/ 	.short	0x010a
        /*0502*/ 	.byte	0x04
	.zero		1


	//   ....[62]....
        /*0504*/ 	.word	0x00001de0
        /*0508*/ 	.word	0x000000ff
        /*050c*/ 	.word	0x00000080
        /*0510*/ 	.short	0x010a
        /*0512*/ 	.byte	0x21
	.zero		1


	//   ....[63]....
        /*0514*/ 	.word	0x00001f90
        /*0518*/ 	.word	0x000000ff
        /*051c*/ 	.word	0x00000080
        /*0520*/ 	.short	0x010a
        /*0522*/ 	.byte	0x05
	.zero		1


	//   ....[64]....
        /*0524*/ 	.word	0x000020a0
        /*0528*/ 	.word	0x000000ff
        /*052c*/ 	.word	0x00000148
        /*0530*/ 	.short	0x0101
        /*0532*/ 	.byte	0x0d
	.zero		1


	//   ....[65]....
        /*0534*/ 	.word	0x000020c0
        /*0538*/ 	.word	0x000000ff
        /*053c*/ 	.word	0x00000080
        /*0540*/ 	.short	0x010a
        /*0542*/ 	.byte	0x04
	.zero		1


	//   ....[66]....
        /*0544*/ 	.word	0x00002140
        /*0548*/ 	.word	0x000000ff
        /*054c*/ 	.word	0x00000080
        /*0550*/ 	.short	0x010a
        /*0552*/ 	.byte	0x09
	.zero		1


	//   ....[67]....
        /*0554*/ 	.word	0x00002310
        /*0558*/ 	.word	0x000000ff
        /*055c*/ 	.word	0x00000080
        /*0560*/ 	.short	0x010a
        /*0562*/ 	.byte	0x05
	.zero		1


	//   ....[68]....
        /*0564*/ 	.word	0x00002420
        /*0568*/ 	.word	0x00000003
        /*056c*/ 	.word	0x00000150
        /*0570*/ 	.short	0x010a
        /*0572*/ 	.byte	0xff
	.zero		1


	//   ....[69]....
        /*0574*/ 	.word	0x00002570
        /*0578*/ 	.word	0x00000000
        /*057c*/ 	.word	0x00000000
        /*0580*/ 	.short	0x0101
        /*0582*/ 	.byte	0xff
	.zero		1


	//   ....[70]....
        /*0584*/ 	.word	0x00002b20
        /*0588*/ 	.word	0x000000ff
        /*058c*/ 	.word	0x00000000
        /*0590*/ 	.short	0x010a
        /*0592*/ 	.byte	0x04
	.zero		1


	//   ....[71]....
        /*0594*/ 	.word	0x00002bb0
        /*0598*/ 	.word	0x000000ff
        /*059c*/ 	.word	0x00000000
        /*05a0*/ 	.short	0x010a
        /*05a2*/ 	.byte	0x05
	.zero		1


	//   ....[72]....
        /*05a4*/ 	.word	0x00002c40
        /*05a8*/ 	.word	0x000000ff
        /*05ac*/ 	.word	0x00000000
        /*05b0*/ 	.short	0x010a
        /*05b2*/ 	.byte	0x05
	.zero		1


	//   ....[73]....
        /*05b4*/ 	.word	0x00002cd0
        /*05b8*/ 	.word	0x000000ff
        /*05bc*/ 	.word	0x00000000
        /*05c0*/ 	.short	0x010a
        /*05c2*/ 	.byte	0x05
	.zero		1


	//   ....[74]....
        /*05c4*/ 	.word	0x00002d60
        /*05c8*/ 	.word	0x000000ff
        /*05cc*/ 	.word	0x00000000
        /*05d0*/ 	.short	0x010a
        /*05d2*/ 	.byte	0x05
	.zero		1


	//   ....[75]....
        /*05d4*/ 	.word	0x00002df0
        /*05d8*/ 	.word	0x000000ff
        /*05dc*/ 	.word	0x00000000
        /*05e0*/ 	.short	0x010a
        /*05e2*/ 	.byte	0x05
	.zero		1


	//   ....[76]....
        /*05e4*/ 	.word	0x00002e80
        /*05e8*/ 	.word	0x000000ff
        /*05ec*/ 	.word	0x00000000
        /*05f0*/ 	.short	0x010a
        /*05f2*/ 	.byte	0x05
	.zero		1


	//   ....[77]....
        /*05f4*/ 	.word	0x00002f10
        /*05f8*/ 	.word	0x000000ff
        /*05fc*/ 	.word	0x00000000
        /*0600*/ 	.short	0x010a
        /*0602*/ 	.byte	0x05
	.zero		1


	//   ....[78]....
        /*0604*/ 	.word	0x00002fa0
        /*0608*/ 	.word	0x000000ff
        /*060c*/ 	.word	0x00000000
        /*0610*/ 	.short	0x010a
        /*0612*/ 	.byte	0x05
	.zero		1


	//   ....[79]....
        /*0614*/ 	.word	0x00003030
        /*0618*/ 	.word	0x000000ff
        /*061c*/ 	.word	0x00000000
        /*0620*/ 	.short	0x010a
        /*0622*/ 	.byte	0x05
	.zero		1


	//   ....[80]....
        /*0624*/ 	.word	0x000030c0
        /*0628*/ 	.word	0x000000ff
        /*062c*/ 	.word	0x00000000
        /*0630*/ 	.short	0x010a
        /*0632*/ 	.byte	0x05
	.zero		1


	//   ....[81]....
        /*0634*/ 	.word	0x00003150
        /*0638*/ 	.word	0x000000ff
        /*063c*/ 	.word	0x00000000
        /*0640*/ 	.short	0x010a
        /*0642*/ 	.byte	0x05
	.zero		1


	//   ....[82]....
        /*0644*/ 	.word	0x000031e0
        /*0648*/ 	.word	0x000000ff
        /*064c*/ 	.word	0x00000000
        /*0650*/ 	.short	0x010a
        /*0652*/ 	.byte	0x05
	.zero		1


	//   ....[83]....
        /*0654*/ 	.word	0x00003270
        /*0658*/ 	.word	0x000000ff
        /*065c*/ 	.word	0x00000000
        /*0660*/ 	.short	0x010a
        /*0662*/ 	.byte	0x05
	.zero		1


	//   ....[84]....
        /*0664*/ 	.word	0x00003300
        /*0668*/ 	.word	0x000000ff
        /*066c*/ 	.word	0x00000000
        /*0670*/ 	.short	0x010a
        /*0672*/ 	.byte	0x05
	.zero		1


	//   ....[85]....
        /*0674*/ 	.word	0x000033a0
        /*0678*/ 	.word	0x00000000
        /*067c*/ 	.word	0x00000000
        /*0680*/ 	.short	0x010a
        /*0682*/ 	.byte	0xff
	.zero		1


	//   ....[86]....
        /*0684*/ 	.word	0x000034c0
        /*0688*/ 	.word	0x00000002
        /*068c*/ 	.word	0x000001b0
        /*0690*/ 	.short	0x010a
        /*0692*/ 	.byte	0xff
	.zero		1


	//   ....[87]....
        /*0694*/ 	.word	0x00003520
        /*0698*/ 	.word	0x00000004
        /*069c*/ 	.word	0x00000000
        /*06a0*/ 	.short	0x0101
        /*06a2*/ 	.byte	0xff
	.zero		1


	//   ....[88]....
        /*06a4*/ 	.word	0x00003540
        /*06a8*/ 	.word	0x000000ff
        /*06ac*/ 	.word	0x00000160
        /*06b0*/ 	.short	0x010a
        /*06b2*/ 	.byte	0x04
	.zero		1


	//   ....[89]....
        /*06b4*/ 	.word	0x00003660
        /*06b8*/ 	.word	0x00000002
        /*06bc*/ 	.word	0x00000150
        /*06c0*/ 	.short	0x010a
        /*06c2*/ 	.byte	0xff
	.zero		1


	//   ....[90]....
        /*06c4*/ 	.word	0x00003770
        /*06c8*/ 	.word	0x00000002
        /*06cc*/ 	.word	0x00000000
        /*06d0*/ 	.short	0x0101
        /*06d2*/ 	.byte	0xff
	.zero		1


	//   ....[91]....
        /*06d4*/ 	.word	0x00003800
        /*06d8*/ 	.word	0x000000ff
        /*06dc*/ 	.word	0x00000160
        /*06e0*/ 	.short	0x0106
        /*06e2*/ 	.byte	0x04
	.zero		1


	//   ....[92]....
        /*06e4*/ 	.word	0x00003820
        /*06e8*/ 	.word	0x000000ff
        /*06ec*/ 	.word	0x00000160
        /*06f0*/ 	.short	0x010a
        /*06f2*/ 	.byte	0x04
	.zero		1


	//   ....[93]....
        /*06f4*/ 	.word	0x000038b0
        /*06f8*/ 	.word	0x000000ff
        /*06fc*/ 	.word	0x00000160
        /*0700*/ 	.short	0x0106
        /*0702*/ 	.byte	0x07
	.zero		1


	//   ....[94]....
        /*0704*/ 	.word	0x000038f0
        /*0708*/ 	.word	0x00000000
        /*070c*/ 	.word	0x00000160
        /*0710*/ 	.short	0x010a
        /*0712*/ 	.byte	0xff
	.zero		1


	//   ....[95]....
        /*0714*/ 	.word	0x00003b30
        /*0718*/ 	.word	0x000000ff
        /*071c*/ 	.word	0x00000008
        /*0720*/ 	.short	0x010a
        /*0722*/ 	.byte	0x05
	.zero		1


	//   ....[96]....
        /*0724*/ 	.word	0x00003b50
        /*0728*/ 	.word	0x000000ff
        /*072c*/ 	.word	0x00000008
        /*0730*/ 	.short	0x010a
        /*0732*/ 	.byte	0x05
	.zero		1


	//   ....[97]....
        /*0734*/ 	.word	0x00003ce0
        /*0738*/ 	.word	0x000000ff
        /*073c*/ 	.word	0x00000008
        /*0740*/ 	.short	0x010a
        /*0742*/ 	.byte	0x05
	.zero		1


	//   ....[98]....
        /*0744*/ 	.word	0x00003d00
        /*0748*/ 	.word	0x000000ff
        /*074c*/ 	.word	0x00000008
        /*0750*/ 	.short	0x010a
        /*0752*/ 	.byte	0x05
	.zero		1


	//   ....[99]....
        /*0754*/ 	.word	0x00003dc0
        /*0758*/ 	.word	0x000000ff
        /*075c*/ 	.word	0x00000000
        /*0760*/ 	.short	0x0101
        /*0762*/ 	.byte	0x04
	.zero		1


	//   ....[100]....
        /*0764*/ 	.word	0x000040c0
        /*0768*/ 	.word	0x00000000
        /*076c*/ 	.word	0x00000150
        /*0770*/ 	.short	0x010a
        /*0772*/ 	.byte	0xff
	.zero		1


	//   ....[101]....
        /*0774*/ 	.word	0x00004180
        /*0778*/ 	.word	0x00000000
        /*077c*/ 	.word	0x00000000
        /*0780*/ 	.short	0x0101
        /*0782*/ 	.byte	0xff
	.zero		1


	//   ....[102]....
        /*0784*/ 	.word	0x00004240
        /*0788*/ 	.word	0x000000ff
        /*078c*/ 	.word	0x00000000
        /*0790*/ 	.short	0x010a
        /*0792*/ 	.byte	0x04
	.zero		1


	//   ....[103]....
        /*0794*/ 	.word	0x00004250
        /*0798*/ 	.word	0x000000ff
        /*079c*/ 	.word	0x00000190
        /*07a0*/ 	.short	0x010a
        /*07a2*/ 	.byte	0x17
	.zero		1


	//   ....[104]....
        /*07a4*/ 	.word	0x00004300
        /*07a8*/ 	.word	0x000000ff
        /*07ac*/ 	.word	0x00000000
        /*07b0*/ 	.short	0x010a
        /*07b2*/ 	.byte	0x05
	.zero		1


	//   ....[105]....
        /*07b4*/ 	.word	0x00004440
        /*07b8*/ 	.word	0x000000ff
        /*07bc*/ 	.word	0x00000000
        /*07c0*/ 	.short	0x010a
        /*07c2*/ 	.byte	0x04
	.zero		1


	//   ....[106]....
        /*07c4*/ 	.word	0x00004690
        /*07c8*/ 	.word	0x000000ff
        /*07cc*/ 	.word	0x00000000
        /*07d0*/ 	.short	0x010a
        /*07d2*/ 	.byte	0x04
	.zero		1


	//   ....[107]....
        /*07d4*/ 	.word	0x00004720
        /*07d8*/ 	.word	0x000000ff
        /*07dc*/ 	.word	0x00000000
        /*07e0*/ 	.short	0x010a
        /*07e2*/ 	.byte	0x05
	.zero		1


	//   ....[108]....
        /*07e4*/ 	.word	0x000047b0
        /*07e8*/ 	.word	0x000000ff
        /*07ec*/ 	.word	0x00000000
        /*07f0*/ 	.short	0x010a
        /*07f2*/ 	.byte	0x05
	.zero		1


	//   ....[109]....
        /*07f4*/ 	.word	0x00004850
        /*07f8*/ 	.word	0x00000000
        /*07fc*/ 	.word	0x00000000
        /*0800*/ 	.short	0x010a
        /*0802*/ 	.byte	0xff
	.zero		1


	//   ....[110]....
        /*0804*/ 	.word	0x00004890
        /*0808*/ 	.word	0x00000000
        /*080c*/ 	.word	0x00000000
        /*0810*/ 	.short	0x010a
        /*0812*/ 	.byte	0xff
	.zero		1


	//   ....[111]....
        /*0814*/ 	.word	0x00004900
        /*0818*/ 	.word	0x000000ff
        /*081c*/ 	.word	0x00000000
        /*0820*/ 	.short	0x0101
        /*0822*/ 	.byte	0x04
	.zero		1


	//   ....[112]....
        /*0824*/ 	.word	0x00004940
        /*0828*/ 	.word	0x000000ff
        /*082c*/ 	.word	0x000001d0
        /*0830*/ 	.short	0x010a
        /*0832*/ 	.byte	0x11
	.zero		1


	//   ....[113]....
        /*0834*/ 	.word	0x00004990
        /*0838*/ 	.word	0x000000ff
        /*083c*/ 	.word	0x00000000
        /*0840*/ 	.short	0x0101
        /*0842*/ 	.byte	0x04
	.zero		1


	//   ....[114]....
        /*0844*/ 	.word	0x00004ea0
        /*0848*/ 	.word	0x00000008
        /*084c*/ 	.word	0x00000150
        /*0850*/ 	.short	0x010a
        /*0852*/ 	.byte	0xff
	.zero		1


	//   ....[115]....
        /*0854*/ 	.word	0x00005010
        /*0858*/ 	.word	0x00000000
        /*085c*/ 	.word	0x00000000
        /*0860*/ 	.short	0x0101
        /*0862*/ 	.byte	0xff
	.zero		1


	//   ....[116]....
        /*0864*/ 	.word	0x000054f0
        /*0868*/ 	.word	0x000000ff
        /*086c*/ 	.word	0x00000148
        /*0870*/ 	.short	0x010a
        /*0872*/ 	.byte	0x15
	.zero		1


	//   ....[117]....
        /*0874*/ 	.word	0x00005680
        /*0878*/ 	.word	0x000000ff
        /*087c*/ 	.word	0x00000120
        /*0880*/ 	.short	0x010a
        /*0882*/ 	.byte	0x15
	.zero		1


	//   ....[118]....
        /*0884*/ 	.word	0x00005850
        /*0888*/ 	.word	0x000000ff
        /*088c*/ 	.word	0x00000100
        /*0890*/ 	.short	0x010b
        /*0892*/ 	.byte	0x15
	.zero		1


	//   ....[119]....
        /*0894*/ 	.word	0x00005860
        /*0898*/ 	.word	0x000000ff
        /*089c*/ 	.word	0x00000000
        /*08a0*/ 	.short	0x0101
        /*08a2*/ 	.byte	0x34
	.zero		1


	//   ....[120]....
        /*08a4*/ 	.word	0x00005870
        /*08a8*/ 	.word	0x000000ff
        /*08ac*/ 	.word	0x00000128
        /*08b0*/ 	.short	0x010a
        /*08b2*/ 	.byte	0x15
	.zero		1


	//   ....[121]....
        /*08b4*/ 	.word	0x00005a20
        /*08b8*/ 	.word	0x000000ff
        /*08bc*/ 	.word	0x00000108
        /*08c0*/ 	.short	0x010b
        /*08c2*/ 	.byte	0x15
	.zero		1


	//   ....[122]....
        /*08c4*/ 	.word	0x00005a30
        /*08c8*/ 	.word	0x000000ff
        /*08cc*/ 	.word	0x00000000
        /*08d0*/ 	.short	0x0101
        /*08d2*/ 	.byte	0x2f
	.zero		1


	//   ....[123]....
        /*08d4*/ 	.word	0x00005a40
        /*08d8*/ 	.word	0x000000ff
        /*08dc*/ 	.word	0x00000130
        /*08e0*/ 	.short	0x010a
        /*08e2*/ 	.byte	0x15
	.zero		1


	//   ....[124]....
        /*08e4*/ 	.word	0x00005c10
        /*08e8*/ 	.word	0x000000ff
        /*08ec*/ 	.word	0x00000110
        /*08f0*/ 	.short	0x010b
        /*08f2*/ 	.byte	0x15
	.zero		1


	//   ....[125]....
        /*08f4*/ 	.word	0x00005c20
        /*08f8*/ 	.word	0x000000ff
        /*08fc*/ 	.word	0x00000000
        /*0900*/ 	.short	0x0101
        /*0902*/ 	.byte	0x2e
	.zero		1


	//   ....[126]....
        /*0904*/ 	.word	0x00005c30
        /*0908*/ 	.word	0x000000ff
        /*090c*/ 	.word	0x00000138
        /*0910*/ 	.short	0x010a
        /*0912*/ 	.byte	0x15
	.zero		1


	//   ....[127]....
        /*0914*/ 	.word	0x00005e80
        /*0918*/ 	.word	0x000000ff
        /*091c*/ 	.word	0x00000118
        /*0920*/ 	.short	0x010b
        /*0922*/ 	.byte	0x15
	.zero		1


	//   ....[128]....
        /*0924*/ 	.word	0x00005e90
        /*0928*/ 	.word	0x000000ff
        /*092c*/ 	.word	0x00000000
        /*0930*/ 	.short	0x0101
        /*0932*/ 	.byte	0x27
	.zero		1


	//   ....[129]....
        /*0934*/ 	.word	0x00005ec0
        /*0938*/ 	.word	0x000000ff
        /*093c*/ 	.word	0x00000120
        /*0940*/ 	.short	0x010a
        /*0942*/ 	.byte	0x15
	.zero		1


	//   ....[130]....
        /*0944*/ 	.word	0x00005ee0
        /*0948*/ 	.word	0x000000ff
        /*094c*/ 	.word	0x00000128
        /*0950*/ 	.short	0x010a
        /*0952*/ 	.byte	0x15
	.zero		1


	//   ....[131]....
        /*0954*/ 	.word	0x00005f00
        /*0958*/ 	.word	0x000000ff
        /*095c*/ 	.word	0x00000130
        /*0960*/ 	.short	0x010a
        /*0962*/ 	.byte	0x15
	.zero		1


	//   ....[132]....
        /*0964*/ 	.word	0x00005f40
        /*0968*/ 	.word	0x00000000
        /*096c*/ 	.word	0x00000138
        /*0970*/ 	.short	0x010a
        /*0972*/ 	.byte	0xff
	.zero		1


	//   ....[133]....
        /*0974*/ 	.word	0x00006260
        /*0978*/ 	.word	0x00000003
        /*097c*/ 	.word	0x00000150
        /*0980*/ 	.short	0x010a
        /*0982*/ 	.byte	0xff
	.zero		1


	//   ....[134]....
        /*0984*/ 	.word	0x000063e0
        /*0988*/ 	.word	0x00000000
        /*098c*/ 	.word	0x00000000
        /*0990*/ 	.short	0x0101
        /*0992*/ 	.byte	0xff
	.zero		1


	//   ....[135]....
        /*0994*/ 	.word	0x00006f00
        /*0998*/ 	.word	0x00000005
        /*099c*/ 	.word	0x00000100
        /*09a0*/ 	.short	0x010a
        /*09a2*/ 	.byte	0xff
	.zero		1


	//   ....[136]....
        /*09a4*/ 	.word	0x00006f40
        /*09a8*/ 	.word	0x0000005a
        /*09ac*/ 	.word	0x00000170
        /*09b0*/ 	.short	0x010a
        /*09b2*/ 	.byte	0xff
	.zero		1


	//   ....[137]....
        /*09b4*/ 	.word	0x00007080
        /*09b8*/ 	.word	0x00000005
        /*09bc*/ 	.word	0x00000100
        /*09c0*/ 	.short	0x010a
        /*09c2*/ 	.byte	0xff
	.zero		1


	//   ....[138]....
        /*09c4*/ 	.word	0x000071b0
        /*09c8*/ 	.word	0x00000000
        /*09cc*/ 	.word	0x00000000
        /*09d0*/ 	.short	0x0101
        /*09d2*/ 	.byte	0xff
	.zero		1


	//   ....[139]....
        /*09d4*/ 	.word	0x00007210
        /*09d8*/ 	.word	0x0000005a
        /*09dc*/ 	.word	0x00000170
        /*09e0*/ 	.short	0x010a
        /*09e2*/ 	.byte	0xff
	.zero		1


	//   ....[140]....
        /*09e4*/ 	.word	0x00007db0
        /*09e8*/ 	.word	0x00000067
        /*09ec*/ 	.word	0x00000100
        /*09f0*/ 	.short	0x010a
        /*09f2*/ 	.byte	0xff
	.zero		1


	//   ....[141]....
        /*09f4*/ 	.word	0x00007e80
        /*09f8*/ 	.word	0x00000067
        /*09fc*/ 	.word	0x00000100
        /*0a00*/ 	.short	0x010a
        /*0a02*/ 	.byte	0xff
	.zero		1


	//   ....[142]....
        /*0a04*/ 	.word	0x00007fb0
        /*0a08*/ 	.word	0x00000000
        /*0a0c*/ 	.word	0x00000000
        /*0a10*/ 	.short	0x0101
        /*0a12*/ 	.byte	0xff
	.zero		1


	//   ....[143]....
        /*0a14*/ 	.word	0x00008b40
        /*0a18*/ 	.word	0x00000067
        /*0a1c*/ 	.word	0x00000100
        /*0a20*/ 	.short	0x010a
        /*0a22*/ 	.byte	0xff
	.zero		1


	//   ....[144]....
        /*0a24*/ 	.word	0x00008c10
        /*0a28*/ 	.word	0x00000067
        /*0a2c*/ 	.word	0x00000100
        /*0a30*/ 	.short	0x010a
        /*0a32*/ 	.byte	0xff
	.zero		1


	//   ....[145]....
        /*0a34*/ 	.word	0x00008d40
        /*0a38*/ 	.word	0x00000000
        /*0a3c*/ 	.word	0x00000000
        /*0a40*/ 	.short	0x0101
        /*0a42*/ 	.byte	0xff
	.zero		1


	//   ....[146]....
        /*0a44*/ 	.word	0x000098f0
        /*0a48*/ 	.word	0x00000066
        /*0a4c*/ 	.word	0x00000100
        /*0a50*/ 	.short	0x010a
        /*0a52*/ 	.byte	0xff
	.zero		1


	//   ....[147]....
        /*0a54*/ 	.word	0x000099c0
        /*0a58*/ 	.word	0x00000066
        /*0a5c*/ 	.word	0x00000100
        /*0a60*/ 	.short	0x010a
        /*0a62*/ 	.byte	0xff
	.zero		1


	//   ....[148]....
        /*0a64*/ 	.word	0x00009af0
        /*0a68*/ 	.word	0x00000000
        /*0a6c*/ 	.word	0x00000000
        /*0a70*/ 	.short	0x0101
        /*0a72*/ 	.byte	0xff
	.zero		1


	//   ....[149]....
        /*0a74*/ 	.word	0x00009dd0
        /*0a78*/ 	.word	0x0000005a
        /*0a7c*/ 	.word	0x00000000
        /*0a80*/ 	.short	0x0101
        /*0a82*/ 	.byte	0xff
	.zero		1


	//   ....[150]....
        /*0a84*/ 	.word	0x0000a790
        /*0a88*/ 	.word	0x00000000
        /*0a8c*/ 	.word	0x000001c0
        /*0a90*/ 	.short	0x010a
        /*0a92*/ 	.byte	0xff
	.zero		1


	//   ....[151]....
        /*0a94*/ 	.word	0x0000a7f0
        /*0a98*/ 	.word	0x00000000
        /*0a9c*/ 	.word	0x00000080
        /*0aa0*/ 	.short	0x010a
        /*0aa2*/ 	.byte	0xff
	.zero		1


	//   ....[152]....
        /*0aa4*/ 	.word	0x0000a850
        /*0aa8*/ 	.word	0x00000000
        /*0aac*/ 	.word	0x00000080
        /*0ab0*/ 	.short	0x010a
        /*0ab2*/ 	.byte	0xff
	.zero		1


	//   ....[153]....
        /*0ab4*/ 	.word	0x0000a8a0
        /*0ab8*/ 	.word	0x00000003
        /*0abc*/ 	.word	0x00000150
        /*0ac0*/ 	.short	0x010a
        /*0ac2*/ 	.byte	0xff
	.zero		1


	//   ....[154]....
        /*0ac4*/ 	.word	0x0000a900
        /*0ac8*/ 	.word	0x00000000
        /*0acc*/ 	.word	0x00000000
        /*0ad0*/ 	.short	0x010a
        /*0ad2*/ 	.byte	0xff
	.zero		1


	//   ....[155]....
        /*0ad4*/ 	.word	0x0000a960
        /*0ad8*/ 	.word	0x00000000
        /*0adc*/ 	.word	0x00000000
        /*0ae0*/ 	.short	0x010a
        /*0ae2*/ 	.byte	0xff
	.zero		1


	//   ....[156]....
        /*0ae4*/ 	.word	0x0000a9c0
        /*0ae8*/ 	.word	0x00000000
        /*0aec*/ 	.word	0x00000000
        /*0af0*/ 	.short	0x010a
        /*0af2*/ 	.byte	0xff
	.zero		1


	//   ....[157]....
        /*0af4*/ 	.word	0x0000aa20
        /*0af8*/ 	.word	0x00000000
        /*0afc*/ 	.word	0x00000000
        /*0b00*/ 	.short	0x010a
        /*0b02*/ 	.byte	0xff
	.zero		1


	//   ....[158]....
        /*0b04*/ 	.word	0x0000aa80
        /*0b08*/ 	.word	0x00000000
        /*0b0c*/ 	.word	0x00000000
        /*0b10*/ 	.short	0x010a
        /*0b12*/ 	.byte	0xff
	.zero		1


	//   ....[159]....
        /*0b14*/ 	.word	0x0000aae0
        /*0b18*/ 	.word	0x00000000
        /*0b1c*/ 	.word	0x00000000
        /*0b20*/ 	.short	0x010a
        /*0b22*/ 	.byte	0xff
	.zero		1


	//   ....[160]....
        /*0b24*/ 	.word	0x0000ab40
        /*0b28*/ 	.word	0x00000000
        /*0b2c*/ 	.word	0x00000000
        /*0b30*/ 	.short	0x010a
        /*0b32*/ 	.byte	0xff
	.zero		1


	//   ....[161]....
        /*0b34*/ 	.word	0x0000aba0
        /*0b38*/ 	.word	0x00000000
        /*0b3c*/ 	.word	0x00000000
        /*0b40*/ 	.short	0x010a
        /*0b42*/ 	.byte	0xff
	.zero		1


	//   ....[162]....
        /*0b44*/ 	.word	0x0000ac00
        /*0b48*/ 	.word	0x00000000
        /*0b4c*/ 	.word	0x00000000
        /*0b50*/ 	.short	0x010a
        /*0b52*/ 	.byte	0xff
	.zero		1


	//   ....[163]....
        /*0b54*/ 	.word	0x0000ac60
        /*0b58*/ 	.word	0x00000000
        /*0b5c*/ 	.word	0x00000000
        /*0b60*/ 	.short	0x010a
        /*0b62*/ 	.byte	0xff
	.zero		1


	//   ....[164]....
        /*0b64*/ 	.word	0x0000acc0
        /*0b68*/ 	.word	0x00000000
        /*0b6c*/ 	.word	0x00000000
        /*0b70*/ 	.short	0x010a
        /*0b72*/ 	.byte	0xff
	.zero		1


	//   ....[165]....
        /*0b74*/ 	.word	0x0000ad20
        /*0b78*/ 	.word	0x00000000
        /*0b7c*/ 	.word	0x00000000
        /*0b80*/ 	.short	0x010a
        /*0b82*/ 	.byte	0xff
	.zero		1


	//   ....[166]....
        /*0b84*/ 	.word	0x0000ad80
        /*0b88*/ 	.word	0x00000000
        /*0b8c*/ 	.word	0x00000000
        /*0b90*/ 	.short	0x010a
        /*0b92*/ 	.byte	0xff
	.zero		1


	//   ....[167]....
        /*0b94*/ 	.word	0x0000ade0
        /*0b98*/ 	.word	0x00000000
        /*0b9c*/ 	.word	0x00000000
        /*0ba0*/ 	.short	0x010a
        /*0ba2*/ 	.byte	0xff
	.zero		1


	//   ....[168]....
        /*0ba4*/ 	.word	0x0000ae40
        /*0ba8*/ 	.word	0x00000000
        /*0bac*/ 	.word	0x00000000
        /*0bb0*/ 	.short	0x010a
        /*0bb2*/ 	.byte	0xff
	.zero		1


	//   ....[169]....
        /*0bb4*/ 	.word	0x0000ae90
        /*0bb8*/ 	.word	0x00000002
        /*0bbc*/ 	.word	0x000001b0
        /*0bc0*/ 	.short	0x010a
        /*0bc2*/ 	.byte	0xff
	.zero		1


	//   ....[170]....
        /*0bc4*/ 	.word	0x0000aef0
        /*0bc8*/ 	.word	0x00000002
        /*0bcc*/ 	.word	0x00000160
        /*0bd0*/ 	.short	0x010a
        /*0bd2*/ 	.byte	0xff
	.zero		1


	//   ....[171]....
        /*0bd4*/ 	.word	0x0000af40
        /*0bd8*/ 	.word	0x00000002
        /*0bdc*/ 	.word	0x00000150
        /*0be0*/ 	.short	0x010a
        /*0be2*/ 	.byte	0xff
	.zero		1


	//   ....[172]....
        /*0be4*/ 	.word	0x0000afa0
        /*0be8*/ 	.word	0x00000000
        /*0bec*/ 	.word	0x00000160
        /*0bf0*/ 	.short	0x010a
        /*0bf2*/ 	.byte	0xff
	.zero		1


	//   ....[173]....
        /*0bf4*/ 	.word	0x0000b000
        /*0bf8*/ 	.word	0x00000000
        /*0bfc*/ 	.word	0x00000008
        /*0c00*/ 	.short	0x010a
        /*0c02*/ 	.byte	0xff
	.zero		1


	//   ....[174]....
        /*0c04*/ 	.word	0x0000b0e0
        /*0c08*/ 	.word	0x00000000
        /*0c0c*/ 	.word	0x00000008
        /*0c10*/ 	.short	0x010a
        /*0c12*/ 	.byte	0xff
	.zero		1


	//   ....[175]....
        /*0c14*/ 	.word	0x0000b130
        /*0c18*/ 	.word	0x00000000
        /*0c1c*/ 	.word	0x00000150
        /*0c20*/ 	.short	0x010a
        /*0c22*/ 	.byte	0xff
	.zero		1


	//   ....[176]....
        /*0c24*/ 	.word	0x0000b190
        /*0c28*/ 	.word	0x00000000
        /*0c2c*/ 	.word	0x00000190
        /*0c30*/ 	.short	0x010a
        /*0c32*/ 	.byte	0xff
	.zero		1


	//   ....[177]....
        /*0c34*/ 	.word	0x0000b1f0
        /*0c38*/ 	.word	0x00000000
        /*0c3c*/ 	.word	0x00000000
        /*0c40*/ 	.short	0x010a
        /*0c42*/ 	.byte	0xff
	.zero		1


	//   ....[178]....
        /*0c44*/ 	.word	0x0000b250
        /*0c48*/ 	.word	0x00000000
        /*0c4c*/ 	.word	0x00000000
        /*0c50*/ 	.short	0x010a
        /*0c52*/ 	.byte	0xff
	.zero		1


	//   ....[179]....
        /*0c54*/ 	.word	0x0000b2b0
        /*0c58*/ 	.word	0x00000000
        /*0c5c*/ 	.word	0x00000000
        /*0c60*/ 	.short	0x010a
        /*0c62*/ 	.byte	0xff
	.zero		1


	//   ....[180]....
        /*0c64*/ 	.word	0x0000b310
        /*0c68*/ 	.word	0x00000000
        /*0c6c*/ 	.word	0x00000000
        /*0c70*/ 	.short	0x010a
        /*0c72*/ 	.byte	0xff
	.zero		1


	//   ....[181]....
        /*0c74*/ 	.word	0x0000b370
        /*0c78*/ 	.word	0x00000000
        /*0c7c*/ 	.word	0x000001d0
        /*0c80*/ 	.short	0x010a
        /*0c82*/ 	.byte	0xff
	.zero		1


	//   ....[182]....
        /*0c84*/ 	.word	0x0000b3c0
        /*0c88*/ 	.word	0x00000008
        /*0c8c*/ 	.word	0x00000150
        /*0c90*/ 	.short	0x010a
        /*0c92*/ 	.byte	0xff
	.zero		1


	//   ....[183]....
        /*0c94*/ 	.word	0x0000b420
        /*0c98*/ 	.word	0x00000000
        /*0c9c*/ 	.word	0x00000148
        /*0ca0*/ 	.short	0x010a
        /*0ca2*/ 	.byte	0xff
	.zero		1


	//   ....[184]....
        /*0ca4*/ 	.word	0x0000b480
        /*0ca8*/ 	.word	0x00000005
        /*0cac*/ 	.word	0x00000120
        /*0cb0*/ 	.short	0x010a
        /*0cb2*/ 	.byte	0xff
	.zero		1


	//   ....[185]....
        /*0cb4*/ 	.word	0x0000b4e0
        /*0cb8*/ 	.word	0x00000005
        /*0cbc*/ 	.word	0x00000128
        /*0cc0*/ 	.short	0x010a
        /*0cc2*/ 	.byte	0xff
	.zero		1


	//   ....[186]....
        /*0cc4*/ 	.word	0x0000b540
        /*0cc8*/ 	.word	0x00000005
        /*0ccc*/ 	.word	0x00000130
        /*0cd0*/ 	.short	0x010a
        /*0cd2*/ 	.byte	0xff
	.zero		1


	//   ....[187]....
        /*0cd4*/ 	.word	0x0000b5a0
        /*0cd8*/ 	.word	0x00000005
        /*0cdc*/ 	.word	0x00000138
        /*0ce0*/ 	.short	0x010a
        /*0ce2*/ 	.byte	0xff
	.zero		1


	//   ....[188]....
        /*0ce4*/ 	.word	0x0000b600
        /*0ce8*/ 	.word	0x00000000
        /*0cec*/ 	.word	0x00000120
        /*0cf0*/ 	.short	0x010a
        /*0cf2*/ 	.byte	0xff
	.zero		1


	//   ....[189]....
        /*0cf4*/ 	.word	0x0000b660
        /*0cf8*/ 	.word	0x00000000
        /*0cfc*/ 	.word	0x00000128
        /*0d00*/ 	.short	0x010a
        /*0d02*/ 	.byte	0xff
	.zero		1


	//   ....[190]....
        /*0d04*/ 	.word	0x0000b6c0
        /*0d08*/ 	.word	0x00000000
        /*0d0c*/ 	.word	0x00000130
        /*0d10*/ 	.short	0x010a
        /*0d12*/ 	.byte	0xff
	.zero		1


	//   ....[191]....
        /*0d14*/ 	.word	0x0000b710
        /*0d18*/ 	.word	0x00000003
        /*0d1c*/ 	.word	0x00000150
        /*0d20*/ 	.short	0x010a
        /*0d22*/ 	.byte	0xff
	.zero		1


	//   ....[192]....
        /*0d24*/ 	.word	0x0000b760
        /*0d28*/ 	.word	0x00000005
        /*0d2c*/ 	.word	0x00000100
        /*0d30*/ 	.short	0x010a
        /*0d32*/ 	.byte	0xff
	.zero		1


	//   ....[193]....
        /*0d34*/ 	.word	0x0000b7b0
        /*0d38*/ 	.word	0x0000005a
        /*0d3c*/ 	.word	0x00000170
        /*0d40*/ 	.short	0x010a
        /*0d42*/ 	.byte	0xff
	.zero		1


	//   ....[194]....
        /*0d44*/ 	.word	0x0000b800
        /*0d48*/ 	.word	0x00000067
        /*0d4c*/ 	.word	0x00000100
        /*0d50*/ 	.short	0x010a
        /*0d52*/ 	.byte	0xff
	.zero		1


	//   ....[195]....
        /*0d54*/ 	.word	0x0000b850
        /*0d58*/ 	.word	0x00000067
        /*0d5c*/ 	.word	0x00000100
        /*0d60*/ 	.short	0x010a
        /*0d62*/ 	.byte	0xff
	.zero		1


	//   ....[196]....
        /*0d64*/ 	.word	0x0000b8a0
        /*0d68*/ 	.word	0x00000066
        /*0d6c*/ 	.word	0x00000100
        /*0d70*/ 	.short	0x010a
        /*0d72*/ 	.byte	0xff
	.zero		1


	//----- nvinfo : EIATTR_NUM_MBARRIERS
	.align		4
.L_48:
        /*0d74*/ 	.byte	0x03, 0x38
        /*0d76*/ 	.short	0x003b


	//----- nvinfo : EIATTR_EXIT_INSTR_OFFSETS
	.align		4
        /*0d78*/ 	.byte	0x04, 0x1c
        /*0d7a*/ 	.short	(.L_50 - .L_49)


	//   ....[0]....
.L_49:
        /*0d7c*/ 	.word	0x000033d0


	//   ....[1]....
        /*0d80*/ 	.word	0x000038c0


	//   ....[2]....
        /*0d84*/ 	.word	0x00003920


	//   ....[3]....
        /*0d88*/ 	.word	0x00004bc0


	//   ....[4]....
        /*0d8c*/ 	.word	0x00005f70


	//   ....[5]....
        /*0d90*/ 	.word	0x00005fb0


	//   ....[6]....
        /*0d94*/ 	.word	0x0000a780


	//----- nvinfo : EIATTR_MAX_THREADS
	.align		4
.L_50:
        /*0d98*/ 	.byte	0x04, 0x05
        /*0d9a*/ 	.short	(.L_52 - .L_51)
.L_51:
        /*0d9c*/ 	.word	0x00000100
        /*0da0*/ 	.word	0x00000001
        /*0da4*/ 	.word	0x00000001


	//----- nvinfo : EIATTR_CRS_STACK_SIZE
	.align		4
.L_52:
        /*0da8*/ 	.byte	0x04, 0x1e
        /*0daa*/ 	.short	(.L_54 - .L_53)
.L_53:
        /*0dac*/ 	.word	0x00000000


	//----- nvinfo : EIATTR_CBANK_PARAM_SIZE
	.align		4
.L_54:
        /*0db0*/ 	.byte	0x03, 0x19
        /*0db2*/ 	.short	0x0800


	//----- nvinfo : EIATTR_PARAM_CBANK
	.align		4
        /*0db4*/ 	.byte	0x04, 0x0a
        /*0db6*/ 	.short	(.L_56 - .L_55)
	.align		4
.L_55:
        /*0db8*/ 	.word	index@(.nv.constant0._ZN7cutlass13device_kernelINS_4gemm6kernel13GemmUniversalIN4cute5tupleIJiiiiEEENS1_10collective13CollectiveMmaINS1_35MainloopSm100TmaUmmaWarpSpecializedILi16ELi2ELi4ENS5_IJNS4_1CILi8EEENSA_ILi1EEESC_EEEEENS5_IJNSA_ILi128EEENSA_ILi256EEENSA_ILi64EEEEEENS_12float_e4m3_tENS5_IJlSC_lEEESJ_SK_NS4_8TiledMMAINS4_8MMA_AtomIJNS4_10MMA_TraitsINS4_25SM100_MMA_F8F6F4_2x1SM_SSEJSJ_SJ_fSF_SG_NS4_17integral_constantINS4_4UMMA5MajorELSR_0EEESS_NSP_INSQ_7ScaleInELST_0EEESU_EEEEEENS4_6LayoutINS5_IJSC_SC_SC_EEENS5_IJNSA_ILi0EEESZ_SZ_EEEEENS5_IJNS4_10UnderscoreES12_S12_EEEEENS4_18SM100_TMA_2SM_LOADENS4_14ComposedLayoutINS4_7SwizzleILi2ELi4ELi3EEENS4_18smem_ptr_flag_bitsILi8EEENSX_INS5_IJSB_SH_EEENS5_IJSH_SC_EEEEEEEvNS4_8identityENS4_28SM100_TMA_2SM_LOAD_MULTICASTES1E_vS1F_EENS_8epilogue10collective18CollectiveEpilogueINS1I_23Sm100TmaWarpSpecializedILi4ELi2ELi32ELb0ELb0EEEJNS5_IJSH_SG_SH_EEENS5_IJNSX_ISH_SC_EENSX_INS5_IJNSA_ILi32EEENSA_ILi2EEEEEENS5_IJSC_SF_EEEEEEEESJ_SK_SJ_SK_NS1I_6fusion15FusionCallbacksIS1M_NS1V_17LinearCombinationISJ_fSJ_fLNS_15FloatRoundStyleE2EEES1N_S1U_JEEENS4_5SM1004TMEM4LOAD26SM100_TMEM_LOAD_32dp32b32xENS4_13SM90_TMA_LOADENS16_INS17_ILi1ELi4ELi3EEES1A_NSX_INS5_IJSB_S1P_EEENS5_IJS1P_SC_EEEEEEENS4_39AutoVectorizingCopyWithAssumedAlignmentILi128EEENS4_14SM90_TMA_STOREES2A_S2C_S2C_EEEvvEEEEvNT_6ParamsE)
        /*0dbc*/ 	.short	0x0380
        /*0dbe*/ 	.short	0x0800


	//----- nvinfo : EIATTR_SW_WAR
	.align		4
.L_56:
        /*0dc0*/ 	.byte	0x04, 0x36
        /*0dc2*/ 	.short	(.L_58 - .L_57)
.L_57:
        /*0dc4*/ 	.word	0x00000008
.L_58:


//--------------------- .nv.callgraph             --------------------------
	.section	.nv.callgraph,"",@"SHT_CUDA_CALLGRAPH"
	.align	4
	.sectionentsize	8
	.align		4
        /*0000*/ 	.word	0x00000000
	.align		4
        /*0004*/ 	.word	0xffffffff
	.align		4
        /*0008*/ 	.word	index@(_ZN7cutlass13device_kernelINS_4gemm6kernel13GemmUniversalIN4cute5tupleIJiiiiEEENS1_10collective13CollectiveMmaINS1_35MainloopSm100TmaUmmaWarpSpecializedILi16ELi2ELi4ENS5_IJNS4_1CILi8EEENSA_ILi1EEESC_EEEEENS5_IJNSA_ILi128EEENSA_ILi256EEENSA_ILi64EEEEEENS_12float_e4m3_tENS5_IJlSC_lEEESJ_SK_NS4_8TiledMMAINS4_8MMA_AtomIJNS4_10MMA_TraitsINS4_25SM100_MMA_F8F6F4_2x1SM_SSEJSJ_SJ_fSF_SG_NS4_17integral_constantINS4_4UMMA5MajorELSR_0EEESS_NSP_INSQ_7ScaleInELST_0EEESU_EEEEEENS4_6LayoutINS5_IJSC_SC_SC_EEENS5_IJNSA_ILi0EEESZ_SZ_EEEEENS5_IJNS4_10UnderscoreES12_S12_EEEEENS4_18SM100_TMA_2SM_LOADENS4_14ComposedLayoutINS4_7SwizzleILi2ELi4ELi3EEENS4_18smem_ptr_flag_bitsILi8EEENSX_INS5_IJSB_SH_EEENS5_IJSH_SC_EEEEEEEvNS4_8identityENS4_28SM100_TMA_2SM_LOAD_MULTICASTES1E_vS1F_EENS_8epilogue10collective18CollectiveEpilogueINS1I_23Sm100TmaWarpSpecializedILi4ELi2ELi32ELb0ELb0EEEJNS5_IJSH_SG_SH_EEENS5_IJNSX_ISH_SC_EENSX_INS5_IJNSA_ILi32EEENSA_ILi2EEEEEENS5_IJSC_SF_EEEEEEEESJ_SK_SJ_SK_NS1I_6fusion15FusionCallbacksIS1M_NS1V_17LinearCombinationISJ_fSJ_fLNS_15FloatRoundStyleE2EEES1N_S1U_JEEENS4_5SM1004TMEM4LOAD26SM100_TMEM_LOAD_32dp32b32xENS4_13SM90_TMA_LOADENS16_INS17_ILi1ELi4ELi3EEES1A_NSX_INS5_IJSB_S1P_EEENS5_IJS1P_SC_EEEEEEENS4_39AutoVectorizingCopyWithAssumedAlignmentILi128EEENS4_14SM90_TMA_STOREES2A_S2C_S2C_EEEvvEEEEvNT_6ParamsE)
	.align		4
        /*000c*/ 	.word	index@(__assertfail)
	.align		4
        /*0010*/ 	.word	0x00000000
	.align		4
        /*0014*/ 	.word	0xfffffffe
	.align		4
        /*0018*/ 	.word	0x00000000
	.align		4
        /*001c*/ 	.word	0xfffffffd
	.align		4
        /*0020*/ 	.word	0x00000000
	.align		4
        /*0024*/ 	.word	0xfffffffc


//--------------------- .nv.constant4             --------------------------
	.section	.nv.constant4,"a",@progbits
	.align	8
	.align		8
.nv.constant4:
        /*0000*/ 	.dword	__assertfail
	.align		8
        /*0008*/ 	.dword	__unnamed_1
	.align		8
        /*0010*/ 	.dword	__unnamed_2
	.align		8
        /*0018*/ 	.dword	__unnamed_3
	.align		8
        /*0020*/ 	.dword	_ZN40_INTERNAL_0b7e0145_4_k_cu_c8384ae0_315664cuda3std3__45__cpo5beginE
	.align		8
        /*0028*/ 	.dword	_ZN40_INTERNAL_0b7e0145_4_k_cu_c8384ae0_315664cuda3std3__45__cpo3endE
	.align		8
        /*0030*/ 	.dword	_ZN40_INTERNAL_0b7e0145_4_k_cu_c8384ae0_315664cuda3std3__45__cpo6cbeginE
	.align		8
        /*0038*/ 	.dword	_ZN40_INTERNAL_0b7e0145_4_k_cu_c8384ae0_315664cuda3std3__45__cpo4cendE
	.align		8
        /*0040*/ 	.dword	_ZN40_INTERNAL_0b7e0145_4_k_cu_c8384ae0_315664cuda3std3__442_GLOBAL__N__0b7e0145_4_k_cu_c8384ae0_315666ignoreE
	.align		8
        /*0048*/ 	.dword	_ZN40_INTERNAL_0b7e0145_4_k_cu_c8384ae0_315664cuda3std3__419piecewise_constructE
	.align		8
        /*0050*/ 	.dword	_ZN40_INTERNAL_0b7e0145_4_k_cu_c8384ae0_315664cuda3std3__48in_placeE
	.align		8
        /*0058*/ 	.dword	_ZN40_INTERNAL_0b7e0145_4_k_cu_c8384ae0_315664cuda3std6ranges3__45__cpo4swapE
	.align		8
        /*0060*/ 	.dword	_ZN40_INTERNAL_0b7e0145_4_k_cu_c8384ae0_315664cuda3std6ranges3__45__cpo9iter_moveE
	.align		8
        /*0068*/ 	.dword	_ZN40_INTERNAL_0b7e0145_4_k_cu_c8384ae0_315664cute7productE
	.align		8
        /*0070*/ 	.dword	_ZN40_INTERNAL_0b7e0145_4_k_cu_c8384ae0_315664cute1_E
	.align		8
        /*0078*/ 	.dword	$str$25
	.align		8
        /*0080*/ 	.dword	$str$26
	.align		8
        /*0088*/ 	.dword	$str$27
	.align		8
        /*0090*/ 	.dword	$str$28


//--------------------- .text._ZN7cutlass13device_kernelINS_4gemm6kernel13GemmUniversalIN4cute5tupleIJiiiiEEENS1_10collective13CollectiveMmaINS1_35MainloopSm100TmaUmmaWarpSpecializedILi16ELi2ELi4ENS5_IJNS4_1CILi8EEENSA_ILi1EEESC_EEEEENS5_IJNSA_ILi128EEENSA_ILi256EEENSA_ILi64EEEEEENS_12float_e4m3_tENS5_IJlSC_lEEESJ_SK_NS4_8TiledMMAINS4_8MMA_AtomIJNS4_10MMA_TraitsINS4_25SM100_MMA_F8F6F4_2x1SM_SSEJSJ_SJ_fSF_SG_NS4_17integral_constantINS4_4UMMA5MajorELSR_0EEESS_NSP_INSQ_7ScaleInELST_0EEESU_EEEEEENS4_6LayoutINS5_IJSC_SC_SC_EEENS5_IJNSA_ILi0EEESZ_SZ_EEEEENS5_IJNS4_10UnderscoreES12_S12_EEEEENS4_18SM100_TMA_2SM_LOADENS4_14ComposedLayoutINS4_7SwizzleILi2ELi4ELi3EEENS4_18smem_ptr_flag_bitsILi8EEENSX_INS5_IJSB_SH_EEENS5_IJSH_SC_EEEEEEEvNS4_8identityENS4_28SM100_TMA_2SM_LOAD_MULTICASTES1E_vS1F_EENS_8epilogue10collective18CollectiveEpilogueINS1I_23Sm100TmaWarpSpecializedILi4ELi2ELi32ELb0ELb0EEEJNS5_IJSH_SG_SH_EEENS5_IJNSX_ISH_SC_EENSX_INS5_IJNSA_ILi32EEENSA_ILi2EEEEEENS5_IJSC_SF_EEEEEEEESJ_SK_SJ_SK_NS1I_6fusion15FusionCallbacksIS1M_NS1V_17LinearCombinationISJ_fSJ_fLNS_15FloatRoundStyleE2EEES1N_S1U_JEEENS4_5SM1004TMEM4LOAD26SM100_TMEM_LOAD_32dp32b32xENS4_13SM90_TMA_LOADENS16_INS17_ILi1ELi4ELi3EEES1A_NSX_INS5_IJSB_S1P_EEENS5_IJS1P_SC_EEEEEEENS4_39AutoVectorizingCopyWithAssumedAlignmentILi128EEENS4_14SM90_TMA_STOREES2A_S2C_S2C_EEEvvEEEEvNT_6ParamsE --------------------------
	.section	.text._ZN7cutlass13device_kernelINS_4gemm6kernel13GemmUniversalIN4cute5tupleIJiiiiEEENS1_10collective13CollectiveMmaINS1_35MainloopSm100TmaUmmaWarpSpecializedILi16ELi2ELi4ENS5_IJNS4_1CILi8EEENSA_ILi1EEESC_EEEEENS5_IJNSA_ILi128EEENSA_ILi256EEENSA_ILi64EEEEEENS_12float_e4m3_tENS5_IJlSC_lEEESJ_SK_NS4_8TiledMMAINS4_8MMA_AtomIJNS4_10MMA_TraitsINS4_25SM100_MMA_F8F6F4_2x1SM_SSEJSJ_SJ_fSF_SG_NS4_17integral_constantINS4_4UMMA5MajorELSR_0EEESS_NSP_INSQ_7ScaleInELST_0EEESU_EEEEEENS4_6LayoutINS5_IJSC_SC_SC_EEENS5_IJNSA_ILi0EEESZ_SZ_EEEEENS5_IJNS4_10UnderscoreES12_S12_EEEEENS4_18SM100_TMA_2SM_LOADENS4_14ComposedLayoutINS4_7SwizzleILi2ELi4ELi3EEENS4_18smem_ptr_flag_bitsILi8EEENSX_INS5_IJSB_SH_EEENS5_IJSH_SC_EEEEEEEvNS4_8identityENS4_28SM100_TMA_2SM_LOAD_MULTICASTES1E_vS1F_EENS_8epilogue10collective18CollectiveEpilogueINS1I_23Sm100TmaWarpSpecializedILi4ELi2ELi32ELb0ELb0EEEJNS5_IJSH_SG_SH_EEENS5_IJNSX_ISH_SC_EENSX_INS5_IJNSA_ILi32EEENSA_ILi2EEEEEENS5_IJSC_SF_EEEEEEEESJ_SK_SJ_SK_NS1I_6fusion15FusionCallbacksIS1M_NS1V_17LinearCombinationISJ_fSJ_fLNS_15FloatRoundStyleE2EEES1N_S1U_JEEENS4_5SM1004TMEM4LOAD26SM100_TMEM_LOAD_32dp32b32xENS4_13SM90_TMA_LOADENS16_INS17_ILi1ELi4ELi3EEES1A_NSX_INS5_IJSB_S1P_EEENS5_IJS1P_SC_EEEEEEENS4_39AutoVectorizingCopyWithAssumedAlignmentILi128EEENS4_14SM90_TMA_STOREES2A_S2C_S2C_EEEvvEEEEvNT_6ParamsE,"ax",@progbits
	.align	128
.text._ZN7cutlass13device_kernelINS_4gemm6kernel13GemmUniversalIN4cute5tupleIJiiiiEEENS1_10collective13CollectiveMmaINS1_35MainloopSm100TmaUmmaWarpSpecializedILi16ELi2ELi4ENS5_IJNS4_1CILi8EEENSA_ILi1EEESC_EEEEENS5_IJNSA_ILi128EEENSA_ILi256EEENSA_ILi64EEEEEENS_12float_e4m3_tENS5_IJlSC_lEEESJ_SK_NS4_8TiledMMAINS4_8MMA_AtomIJNS4_10MMA_TraitsINS4_25SM100_MMA_F8F6F4_2x1SM_SSEJSJ_SJ_fSF_SG_NS4_17integral_constantINS4_4UMMA5MajorELSR_0EEESS_NSP_INSQ_7ScaleInELST_0EEESU_EEEEEENS4_6LayoutINS5_IJSC_SC_SC_EEENS5_IJNSA_ILi0EEESZ_SZ_EEEEENS5_IJNS4_10UnderscoreES12_S12_EEEEENS4_18SM100_TMA_2SM_LOADENS4_14ComposedLayoutINS4_7SwizzleILi2ELi4ELi3EEENS4_18smem_ptr_flag_bitsILi8EEENSX_INS5_IJSB_SH_EEENS5_IJSH_SC_EEEEEEEvNS4_8identityENS4_28SM100_TMA_2SM_LOAD_MULTICASTES1E_vS1F_EENS_8epilogue10collective18CollectiveEpilogueINS1I_23Sm100TmaWarpSpecializedILi4ELi2ELi32ELb0ELb0EEEJNS5_IJSH_SG_SH_EEENS5_IJNSX_ISH_SC_EENSX_INS5_IJNSA_ILi32EEENSA_ILi2EEEEEENS5_IJSC_SF_EEEEEEEESJ_SK_SJ_SK_NS1I_6fusion15FusionCallbacksIS1M_NS1V_17LinearCombinationISJ_fSJ_fLNS_15FloatRoundStyleE2EEES1N_S1U_JEEENS4_5SM1004TMEM4LOAD26SM100_TMEM_LOAD_32dp32b32xENS4_13SM90_TMA_LOADENS16_INS17_ILi1ELi4ELi3EEES1A_NSX_INS5_IJSB_S1P_EEENS5_IJS1P_SC_EEEEEEENS4_39AutoVectorizingCopyWithAssumedAlignmentILi128EEENS4_14SM90_TMA_STOREES2A_S2C_S2C_EEEvvEEEEvNT_6ParamsE:
        .type           _ZN7cutlass13device_kernelINS_4gemm6kernel13GemmUniversalIN4cute5tupleIJiiiiEEENS1_10collective13CollectiveMmaINS1_35MainloopSm100TmaUmmaWarpSpecializedILi16ELi2ELi4ENS5_IJNS4_1CILi8EEENSA_ILi1EEESC_EEEEENS5_IJNSA_ILi128EEENSA_ILi256EEENSA_ILi64EEEEEENS_12float_e4m3_tENS5_IJlSC_lEEESJ_SK_NS4_8TiledMMAINS4_8MMA_AtomIJNS4_10MMA_TraitsINS4_25SM100_MMA_F8F6F4_2x1SM_SSEJSJ_SJ_fSF_SG_NS4_17integral_constantINS4_4UMMA5MajorELSR_0EEESS_NSP_INSQ_7ScaleInELST_0EEESU_EEEEEENS4_6LayoutINS5_IJSC_SC_SC_EEENS5_IJNSA_ILi0EEESZ_SZ_EEEEENS5_IJNS4_10UnderscoreES12_S12_EEEEENS4_18SM100_TMA_2SM_LOADENS4_14ComposedLayoutINS4_7SwizzleILi2ELi4ELi3EEENS4_18smem_ptr_flag_bitsILi8EEENSX_INS5_IJSB_SH_EEENS5_IJSH_SC_EEEEEEEvNS4_8identityENS4_28SM100_TMA_2SM_LOAD_MULTICASTES1E_vS1F_EENS_8epilogue10collective18CollectiveEpilogueINS1I_23Sm100TmaWarpSpecializedILi4ELi2ELi32ELb0ELb0EEEJNS5_IJSH_SG_SH_EEENS5_IJNSX_ISH_SC_EENSX_INS5_IJNSA_ILi32EEENSA_ILi2EEEEEENS5_IJSC_SF_EEEEEEEESJ_SK_SJ_SK_NS1I_6fusion15FusionCallbacksIS1M_NS1V_17LinearCombinationISJ_fSJ_fLNS_15FloatRoundStyleE2EEES1N_S1U_JEEENS4_5SM1004TMEM4LOAD26SM100_TMEM_LOAD_32dp32b32xENS4_13SM90_TMA_LOADENS16_INS17_ILi1ELi4ELi3EEES1A_NSX_INS5_IJSB_S1P_EEENS5_IJS1P_SC_EEEEEEENS4_39AutoVectorizingCopyWithAssumedAlignmentILi128EEENS4_14SM90_TMA_STOREES2A_S2C_S2C_EEEvvEEEEvNT_6ParamsE,@function
        .size           _ZN7cutlass13device_kernelINS_4gemm6kernel13GemmUniversalIN4cute5tupleIJiiiiEEENS1_10collective13CollectiveMmaINS1_35MainloopSm100TmaUmmaWarpSpecializedILi16ELi2ELi4ENS5_IJNS4_1CILi8EEENSA_ILi1EEESC_EEEEENS5_IJNSA_ILi128EEENSA_ILi256EEENSA_ILi64EEEEEENS_12float_e4m3_tENS5_IJlSC_lEEESJ_SK_NS4_8TiledMMAINS4_8MMA_AtomIJNS4_10MMA_TraitsINS4_25SM100_MMA_F8F6F4_2x1SM_SSEJSJ_SJ_fSF_SG_NS4_17integral_constantINS4_4UMMA5MajorELSR_0EEESS_NSP_INSQ_7ScaleInELST_0EEESU_EEEEEENS4_6LayoutINS5_IJSC_SC_SC_EEENS5_IJNSA_ILi0EEESZ_SZ_EEEEENS5_IJNS4_10UnderscoreES12_S12_EEEEENS4_18SM100_TMA_2SM_LOADENS4_14ComposedLayoutINS4_7SwizzleILi2ELi4ELi3EEENS4_18smem_ptr_flag_bitsILi8EEENSX_INS5_IJSB_SH_EEENS5_IJSH_SC_EEEEEEEvNS4_8identityENS4_28SM100_TMA_2SM_LOAD_MULTICASTES1E_vS1F_EENS_8epilogue10collective18CollectiveEpilogueINS1I_23Sm100TmaWarpSpecializedILi4ELi2ELi32ELb0ELb0EEEJNS5_IJSH_SG_SH_EEENS5_IJNSX_ISH_SC_EENSX_INS5_IJNSA_ILi32EEENSA_ILi2EEEEEENS5_IJSC_SF_EEEEEEEESJ_SK_SJ_SK_NS1I_6fusion15FusionCallbacksIS1M_NS1V_17LinearCombinationISJ_fSJ_fLNS_15FloatRoundStyleE2EEES1N_S1U_JEEENS4_5SM1004TMEM4LOAD26SM100_TMEM_LOAD_32dp32b32xENS4_13SM90_TMA_LOADENS16_INS17_ILi1ELi4ELi3EEES1A_NSX_INS5_IJSB_S1P_EEENS5_IJS1P_SC_EEEEEEENS4_39AutoVectorizingCopyWithAssumedAlignmentILi128EEENS4_14SM90_TMA_STOREES2A_S2C_S2C_EEEvvEEEEvNT_6ParamsE,(.L_x_228 - _ZN7cutlass13device_kernelINS_4gemm6kernel13GemmUniversalIN4cute5tupleIJiiiiEEENS1_10collective13CollectiveMmaINS1_35MainloopSm100TmaUmmaWarpSpecializedILi16ELi2ELi4ENS5_IJNS4_1CILi8EEENSA_ILi1EEESC_EEEEENS5_IJNSA_ILi128EEENSA_ILi256EEENSA_ILi64EEEEEENS_12float_e4m3_tENS5_IJlSC_lEEESJ_SK_NS4_8TiledMMAINS4_8MMA_AtomIJNS4_10MMA_TraitsINS4_25SM100_MMA_F8F6F4_2x1SM_SSEJSJ_SJ_fSF_SG_NS4_17integral_constantINS4_4UMMA5MajorELSR_0EEESS_NSP_INSQ_7ScaleInELST_0EEESU_EEEEEENS4_6LayoutINS5_IJSC_SC_SC_EEENS5_IJNSA_ILi0EEESZ_SZ_EEEEENS5_IJNS4_10UnderscoreES12_S12_EEEEENS4_18SM100_TMA_2SM_LOADENS4_14ComposedLayoutINS4_7SwizzleILi2ELi4ELi3EEENS4_18smem_ptr_flag_bitsILi8EEENSX_INS5_IJSB_SH_EEENS5_IJSH_SC_EEEEEEEvNS4_8identityENS4_28SM100_TMA_2SM_LOAD_MULTICASTES1E_vS1F_EENS_8epilogue10collective18CollectiveEpilogueINS1I_23Sm100TmaWarpSpecializedILi4ELi2ELi32ELb0ELb0EEEJNS5_IJSH_SG_SH_EEENS5_IJNSX_ISH_SC_EENSX_INS5_IJNSA_ILi32EEENSA_ILi2EEEEEENS5_IJSC_SF_EEEEEEEESJ_SK_SJ_SK_NS1I_6fusion15FusionCallbacksIS1M_NS1V_17LinearCombinationISJ_fSJ_fLNS_15FloatRoundStyleE2EEES1N_S1U_JEEENS4_5SM1004TMEM4LOAD26SM100_TMEM_LOAD_32dp32b32xENS4_13SM90_TMA_LOADENS16_INS17_ILi1ELi4ELi3EEES1A_NSX_INS5_IJSB_S1P_EEENS5_IJS1P_SC_EEEEEEENS4_39AutoVectorizingCopyWithAssumedAlignmentILi128EEENS4_14SM90_TMA_STOREES2A_S2C_S2C_EEEvvEEEEvNT_6ParamsE)
        .other          _ZN7cutlass13device_kernelINS_4gemm6kernel13GemmUniversalIN4cute5tupleIJiiiiEEENS1_10collective13CollectiveMmaINS1_35MainloopSm100TmaUmmaWarpSpecializedILi16ELi2ELi4ENS5_IJNS4_1CILi8EEENSA_ILi1EEESC_EEEEENS5_IJNSA_ILi128EEENSA_ILi256EEENSA_ILi64EEEEEENS_12float_e4m3_tENS5_IJlSC_lEEESJ_SK_NS4_8TiledMMAINS4_8MMA_AtomIJNS4_10MMA_TraitsINS4_25SM100_MMA_F8F6F4_2x1SM_SSEJSJ_SJ_fSF_SG_NS4_17integral_constantINS4_4UMMA5MajorELSR_0EEESS_NSP_INSQ_7ScaleInELST_0EEESU_EEEEEENS4_6LayoutINS5_IJSC_SC_SC_EEENS5_IJNSA_ILi0EEESZ_SZ_EEEEENS5_IJNS4_10UnderscoreES12_S12_EEEEENS4_18SM100_TMA_2SM_LOADENS4_14ComposedLayoutINS4_7SwizzleILi2ELi4ELi3EEENS4_18smem_ptr_flag_bitsILi8EEENSX_INS5_IJSB_SH_EEENS5_IJSH_SC_EEEEEEEvNS4_8identityENS4_28SM100_TMA_2SM_LOAD_MULTICASTES1E_vS1F_EENS_8epilogue10collective18CollectiveEpilogueINS1I_23Sm100TmaWarpSpecializedILi4ELi2ELi32ELb0ELb0EEEJNS5_IJSH_SG_SH_EEENS5_IJNSX_ISH_SC_EENSX_INS5_IJNSA_ILi32EEENSA_ILi2EEEEEENS5_IJSC_SF_EEEEEEEESJ_SK_SJ_SK_NS1I_6fusion15FusionCallbacksIS1M_NS1V_17LinearCombinationISJ_fSJ_fLNS_15FloatRoundStyleE2EEES1N_S1U_JEEENS4_5SM1004TMEM4LOAD26SM100_TMEM_LOAD_32dp32b32xENS4_13SM90_TMA_LOADENS16_INS17_ILi1ELi4ELi3EEES1A_NSX_INS5_IJSB_S1P_EEENS5_IJS1P_SC_EEEEEEENS4_39AutoVectorizingCopyWithAssumedAlignmentILi128EEENS4_14SM90_TMA_STOREES2A_S2C_S2C_EEEvvEEEEvNT_6ParamsE,@"STO_CUDA_ENTRY STV_DEFAULT"
_ZN7cutlass13device_kernelINS_4gemm6kernel13GemmUniversalIN4cute5tupleIJiiiiEEENS1_10collective13CollectiveMmaINS1_35MainloopSm100TmaUmmaWarpSpecializedILi16ELi2ELi4ENS5_IJNS4_1CILi8EEENSA_ILi1EEESC_EEEEENS5_IJNSA_ILi128EEENSA_ILi256EEENSA_ILi64EEEEEENS_12float_e4m3_tENS5_IJlSC_lEEESJ_SK_NS4_8TiledMMAINS4_8MMA_AtomIJNS4_10MMA_TraitsINS4_25SM100_MMA_F8F6F4_2x1SM_SSEJSJ_SJ_fSF_SG_NS4_17integral_constantINS4_4UMMA5MajorELSR_0EEESS_NSP_INSQ_7ScaleInELST_0EEESU_EEEEEENS4_6LayoutINS5_IJSC_SC_SC_EEENS5_IJNSA_ILi0EEESZ_SZ_EEEEENS5_IJNS4_10UnderscoreES12_S12_EEEEENS4_18SM100_TMA_2SM_LOADENS4_14ComposedLayoutINS4_7SwizzleILi2ELi4ELi3EEENS4_18smem_ptr_flag_bitsILi8EEENSX_INS5_IJSB_SH_EEENS5_IJSH_SC_EEEEEEEvNS4_8identityENS4_28SM100_TMA_2SM_LOAD_MULTICASTES1E_vS1F_EENS_8epilogue10collective18CollectiveEpilogueINS1I_23Sm100TmaWarpSpecializedILi4ELi2ELi32ELb0ELb0EEEJNS5_IJSH_SG_SH_EEENS5_IJNSX_ISH_SC_EENSX_INS5_IJNSA_ILi32EEENSA_ILi2EEEEEENS5_IJSC_SF_EEEEEEEESJ_SK_SJ_SK_NS1I_6fusion15FusionCallbacksIS1M_NS1V_17LinearCombinationISJ_fSJ_fLNS_15FloatRoundStyleE2EEES1N_S1U_JEEENS4_5SM1004TMEM4LOAD26SM100_TMEM_LOAD_32dp32b32xENS4_13SM90_TMA_LOADENS16_INS17_ILi1ELi4ELi3EEES1A_NSX_INS5_IJSB_S1P_EEENS5_IJS1P_SC_EEEEEEENS4_39AutoVectorizingCopyWithAssumedAlignmentILi128EEENS4_14SM90_TMA_STOREES2A_S2C_S2C_EEEvvEEEEvNT_6ParamsE:
[----:B------:R-:W1:Y:S01]  /*0000*/  LDC R1, c[0x0][0x37c] ;  /* 0x0000df00ff017b82 */ /* 0x000e620000000800 */
[----:B------:R-:W2:Y:S01]  /*0010*/  S2R R97, SR_TID.X ;  /* 0x0000000000617919 */ /* 0x000ea20000002100 */
[----:B------:R-:W3:Y:S06]  /*0020*/  LDCU.64 UR8, c[0x0][0x890] ;  /* 0x00011200ff0877ac */ /* 0x000eec0008000a00 */
[----:B------:R-:W4:Y:S01]  /*0030*/  S2UR UR58, SR_CgaCtaId ;  /* 0x00000000003a79c3 */ /* 0x000f220000008800 */
[----:B------:R-:W-:Y:S02]  /*0040*/  PRMT R86, RZ, 0x7610, R86 ;  /* 0x00007610ff567816 */ /* 0x000fe40000000056 */
[----:B------:R-:W-:Y:S01]  /*0050*/  ELECT P1, URZ, PT ;  /* 0x0000000000ff782f */ /* 0x000fe20003820000 */
[----:B---3--:R-:W-:-:S04]  /*0060*/  UISETP.NE.U32.AND UP0, UPT, UR8, URZ, UPT ;  /* 0x000000ff0800728c */ /* 0x008fc8000bf05070 */
[----:B------:R-:W-:Y:S02]  /*0070*/  UISETP.NE.AND.EX UP0, UPT, UR9, URZ, UPT, UP0 ;  /* 0x000000ff0900728c */ /* 0x000fe4000bf05300 */
[----:B----4-:R-:W-:Y:S02]  /*0080*/  ULOP3.LUT UR33, UR58, 0x1, URZ, 0xc0, !UPT ;  /* 0x000000013a217892 */ /* 0x010fe4000f8ec0ff */
[----:B------:R-:W-:Y:S01]  /*0090*/  ULOP3.LUT UR35, UR58, 0x1, URZ, 0x3c, !UPT ;  /* 0x000000013a237892 */ /* 0x000fe2000f8e3cff */
[----:B--2---:R-:W-:-:S05]  /*00a0*/  SHF.R.U32.HI R87, RZ, 0x5, R97 ;  /* 0x00000005ff577819 */ /* 0x004fca0000011661 */
[----:B------:R-:W2:Y:S02]  /*00b0*/  SHFL.IDX PT, R0, R87, RZ, 0x1f ;  /* 0x00001fff57007589 */ /* 0x000ea400000e0000 */
[----:B--2---:R-:W-:Y:S01]  /*00c0*/  R2UR UR20, R0 ;  /* 0x00000000001472ca */ /* 0x004fe200000e0000 */
[----:B-1----:R-:W-:-:S14]  /*00d0*/  BRA.U UP0, `(.L_x_0) ;  /* 0x0000000100307547 */ /* 0x002fdc000b800000 */
[----:B------:R-:W1:Y:S02]  /*00e0*/  LDCU.64 UR4, c[0x0][0x888] ;  /* 0x00011100ff0477ac */ /* 0x000e640008000a00 */
[----:B-1----:R-:W-:-:S04]  /*00f0*/  UISETP.NE.U32.AND UP0, UPT, UR4, URZ, UPT ;  /* 0x000000ff0400728c */ /* 0x002fc8000bf05070 */
[----:B------:R-:W-:-:S09]  /*0100*/  UISETP.NE.AND.EX UP0, UPT, UR5, URZ, UPT, UP0 ;  /* 0x000000ff0500728c */ /* 0x000fd2000bf05300 */
[----:B------:R-:W-:Y:S05]  /*0110*/  BRA.U !UP0, `(.L_x_1) ;  /* 0x0000000108147547 */ /* 0x000fea000b800000 */
[----:B------:R-:W1:Y:S01]  /*0120*/  LDC.64 R2, c[0x0][0x888] ;  /* 0x00022200ff027b82 */ /* 0x000e620000000a00 */
[----:B------:R-:W1:Y:S02]  /*0130*/  LDCU.64 UR4, c[0x0][0x358] ;  /* 0x00006b00ff0477ac */ /* 0x000e640008000a00 */
[----:B-1----:R1:W5:Y:S01]  /*0140*/  LDG.E R41, desc[UR4][R2.64] ;  /* 0x0000000402297981 */ /* 0x002362000c1e1900 */
[----:B------:R-:W-:Y:S01]  /*0150*/  HFMA2 R86, -RZ, RZ, 0, 5.9604644775390625e-08 ;  /* 0x00000001ff567431 */ /* 0x000fe200000001ff */
[----:B------:R-:W-:Y:S05]  /*0160*/  BRA `(.L_x_0) ;  /* 0x00000000000c7947 */ /* 0x000fea0003800000 */
.L_x_1:
[----:B------:R-:W1:Y:S01]  /*0170*/  LDCU UR4, c[0x0][0x880] ;  /* 0x00011000ff0477ac */ /* 0x000e620008000800 */
[----:B------:R-:W-:Y:S01]  /*0180*/  HFMA2 R86, -RZ, RZ, 0, 5.9604644775390625e-08 ;  /* 0x00000001ff567431 */ /* 0x000fe200000001ff */
[----:B-1----:R-:W-:-:S07]  /*0190*/  MOV R41, UR4 ;  /* 0x0000000400297c02 */ /* 0x002fce0008000f00 */
.L_x_0:
[----:B------:R-:W2:Y:S02]  /*01a0*/  LDCU.64 UR4, c[0x0][0x8b0] ;  /* 0x00011600ff0477ac */ /* 0x000ea40008000a00 */
[----:B--2---:R-:W-:-:S04]  /*01b0*/  UISETP.NE.U32.AND UP0, UPT, UR4, URZ, UPT ;  /* 0x000000ff0400728c */ /* 0x004fc8000bf05070 */
[----:B------:R-:W-:-:S09]  /*01c0*/  UISETP.NE.AND.EX UP0, UPT, UR5, URZ, UPT, UP0 ;  /* 0x000000ff0500728c */ /* 0x000fd2000bf05300 */
[----:B------:R-:W-:Y:S05]  /*01d0*/  BRA.U UP0, `(.L_x_2) ;  /* 0x0000000100287547 */ /* 0x000fea000b800000 */
[----:B------:R-:W2:Y:S02]  /*01e0*/  LDCU.64 UR4, c[0x0][0x8a8] ;  /* 0x00011500ff0477ac */ /* 0x000ea40008000a00 */
[----:B--2---:R-:W-:-:S04]  /*01f0*/  UISETP.NE.U32.AND UP0, UPT, UR4, URZ, UPT ;  /* 0x000000ff0400728c */ /* 0x004fc8000bf05070 */
[----:B------:R-:W-:-:S09]  /*0200*/  UISETP.NE.AND.EX UP0, UPT, UR5, URZ, UPT, UP0 ;  /* 0x000000ff0500728c */ /* 0x000fd2000bf05300 */
[----:B------:R-:W-:Y:S05]  /*0210*/  BRA.U !UP0, `(.L_x_3) ;  /* 0x0000000108107547 */ /* 0x000fea000b800000 */
[----:B------:R-:W2:Y:S01]  /*0220*/  LDC.64 R38, c[0x0][0x8a8] ;  /* 0x00022a00ff267b82 */ /* 0x000ea20000000a00 */
[----:B------:R-:W2:Y:S02]  /*0230*/  LDCU.64 UR4, c[0x0][0x358] ;  /* 0x00006b00ff0477ac */ /* 0x000ea40008000a00 */
[----:B--2---:R2:W5:Y:S01]  /*0240*/  LDG.E R38, desc[UR4][R38.64] ;  /* 0x0000000426267981 */ /* 0x004562000c1e1900 */
[----:B------:R-:W-:Y:S05]  /*0250*/  BRA `(.L_x_2) ;  /* 0x0000000000087947 */ /* 0x000fea0003800000 */
.L_x_3:
[----:B------:R-:W2:Y:S02]  /*0260*/  LDCU UR4, c[0x0][0x8a0] ;  /* 0x00011400ff0477ac */ /* 0x000ea40008000800 */
[----:B--2---:R-:W-:Y:S02]  /*0270*/  MOV R38, UR4 ;  /* 0x0000000400267c02 */ /* 0x004fe40008000f00 */
.L_x_2:
[----:B------:R-:W-:Y:S01]  /*0280*/  IMAD.U32 R0, RZ, RZ, UR20 ;  /* 0x00000014ff007e24 */ /* 0x000fe2000f8e00ff */
[----:B------:R-:W-:Y:S04]  /*0290*/  BSSY.RECONVERGENT B0, `(.L_x_4) ;  /* 0x000000c000007945 */ /* 0x000fe80003800200 */
[C---:B------:R-:W-:Y:S02]  /*02a0*/  ISETP.NE.OR P2, PT, R0.reuse, 0x1, !P1 ;  /* 0x000000010000780c */ /* 0x040fe40004f45670 */
[----:B------:R-:W-:-:S11]  /*02b0*/  ISETP.NE.OR P0, PT, R0, 0x3, !P1 ;  /* 0x000000030000780c */ /* 0x000fd60004f05670 */
[----:B------:R-:W-:Y:S05]  /*02c0*/  @P2 BRA `(.L_x_5) ;  /* 0x0000000000202947 */ /* 0x000fea0003800000 */
[----:B------:R-:W3:Y:S02]  /*02d0*/  LDCU.64 UR4, c[0x0][0x348] ;  /* 0x00006900ff0477ac */ /* 0x000ee40008000a00 */
[----:B---3--:R-:W-:Y:S02]  /*02e0*/  UIADD3 UR6, UP1, UPT, UR4, 0x80, URZ ;  /* 0x0000008004067890 */ /* 0x008fe4000ff3e0ff */
[----:B------:R-:W-:Y:S02]  /*02f0*/  UIADD3 UR4, UP0, UPT, UR4, 0x180, URZ ;  /* 0x0000018004047890 */ /* 0x000fe4000ff1e0ff */
[----:B------:R-:W-:Y:S02]  /*0300*/  UIADD3.X UR7, UPT, UPT, URZ, UR5, URZ, UP1, !UPT ;  /* 0x00000005ff077290 */ /* 0x000fe40008ffe4ff */
[----:B------:R-:W-:-:S07]  /*0310*/  UIADD3.X UR5, UPT, UPT, URZ, UR5, URZ, UP0, !UPT ;  /* 0x00000005ff057290 */ /* 0x000fce00087fe4ff */
[----:B------:R3:W-:Y:S02]  /*0320*/  UTMACCTL.PF [UR6] ;  /* 0x00000000060079b9 */ /* 0x0007e40008040000 */
[----:B------:R3:W-:Y:S02]  /*0330*/  UTMACCTL.PF [UR4] ;  /* 0x00000000040079b9 */ /* 0x0007e40008040000 */
[----:B---3--:R-:W-:Y:S01]  /*0340*/  NOP ;  /* 0x0000000000007918 */ /* 0x008fe20000000000 */
.L_x_5:
[----:B------:R-:W-:Y:S05]  /*0350*/  BSYNC.RECONVERGENT B0 ;  /* 0x0000000000007941 */ /* 0x000fea0003800200 */
.L_x_4:
[----:B------:R-:W-:Y:S04]  /*0360*/  BSSY.RECONVERGENT B0, `(.L_x_6) ;  /* 0x000000a000007945 */ /* 0x000fe80003800200 */
        /* <DEDUP_REMOVED lines=9> */
.L_x_7:
[----:B------:R-:W-:Y:S05]  /*0400*/  BSYNC.RECONVERGENT B0 ;  /* 0x0000000000007941 */ /* 0x000fea0003800200 */
.L_x_6:
[----:B------:R-:W3:Y:S01]  /*0410*/  LDCU.64 UR4, c[0x0][0x888] ;  /* 0x00011100ff0477ac */ /* 0x000ee20008000a00 */
[----:B------:R-:W-:Y:S02]  /*0420*/  UISETP.EQ.U32.AND UP2, UPT, UR8, URZ, UPT ;  /* 0x000000ff0800728c */ /* 0x000fe4000bf42070 */
[----:B------:R-:W-:Y:S02]  /*0430*/  UPLOP3.LUT UP4, UPT, UPT, UPT, UPT, 0x80, 0x8 ;  /* 0x000000000008789c */ /* 0x000fe40003f8f070 */
[----:B---3--:R-:W-:-:S04]  /*0440*/  UISETP.NE.U32.AND UP0, UPT, UR4, URZ, UPT ;  /* 0x000000ff0400728c */ /* 0x008fc8000bf05070 */
[----:B------:R-:W-:-:S04]  /*0450*/  UISETP.NE.AND.EX UP1, UPT, UR5, URZ, UPT, UP0 ;  /* 0x000000ff0500728c */ /* 0x000fc8000bf25300 */
[----:B------:R-:W-:-:S04]  /*0460*/  UISETP.EQ.OR.EX UP3, UPT, UR9, URZ, !UP1, UP2 ;  /* 0x000000ff0900728c */ /* 0x000fc8000cf62720 */
[----:B------:R-:W-:-:S06]  /*0470*/  UP2UR UR4, UPR, URZ, 0x8 ;  /* 0x00000008ff047883 */ /* 0x000fcc0008000000 */
[----:B------:R-:W-:Y:S01]  /*0480*/  MOV R89, UR4 ;  /* 0x0000000400597c02 */ /* 0x000fe20008000f00 */
[----:B------:R-:W-:Y:S06]  /*0490*/  BRA.U !UP3, `(.L_x_8) ;  /* 0x000000010b207547 */ /* 0x000fec000b800000 */
[----:B------:R-:W-:Y:S01]  /*04a0*/  UISETP.NE.U32.AND UP2, UPT, UR8, URZ, UPT ;  /* 0x000000ff0800728c */ /* 0x000fe2000bf45070 */
[----:B-----5:R-:W-:Y:S01]  /*04b0*/  FSETP.NEU.AND P0, PT, R41, RZ, PT ;  /* 0x000000ff2900720b */ /* 0x020fe20003f0d000 */
[----:B------:R-:W-:Y:S02]  /*04c0*/  USEL UR4, URZ, 0xffffffff, UP1 ;  /* 0xffffffffff047887 */ /* 0x000fe40008800000 */
[----:B------:R-:W-:-:S10]  /*04d0*/  UISETP.NE.AND.EX UP2, UPT, UR9, URZ, UPT, UP2 ;  /* 0x000000ff0900728c */ /* 0x000fd4000bf45320 */
[----:B------:R-:W-:Y:S01]  /*04e0*/  VOTEU.ANY UP0, P0 ;  /* 0x0000000000ff7886 */ /* 0x000fe20000000100 */
[----:B------:R-:W-:-:S04]  /*04f0*/  @!UP2 USEL UR4, URZ, 0xffffffff, UP0 ;  /* 0xffffffffff04a887 */ /* 0x000fc80008000000 */
[----:B------:R-:W-:-:S04]  /*0500*/  ULOP3.LUT UR4, UR4, 0x1, URZ, 0xc0, !UPT ;  /* 0x0000000104047892 */ /* 0x000fc8000f8ec0ff */
[----:B------:R-:W-:-:S11]  /*0510*/  UISETP.NE.U32.AND UP4, UPT, UR4, 0x1, UPT ;  /* 0x000000010400788c */ /* 0x000fd6000bf85070 */
.L_x_8:
[----:B------:R-:W3:Y:S01]  /*0520*/  SHFL.IDX PT, R0, R87, RZ, 0x1f ;  /* 0x00001fff57007589 */ /* 0x000ee200000e0000 */
[----:B------:R-:W-:-:S04]  /*0530*/  UISETP.NE.AND UP0, UPT, UR20, 0x2, UPT ;  /* 0x000000021400788c */ /* 0x000fc8000bf05270 */
[----:B------:R-:W-:Y:S02]  /*0540*/  UISETP.EQ.AND UP2, UPT, UR33, URZ, !UP0 ;  /* 0x000000ff2100728c */ /* 0x000fe4000c742270 */
[----:B------:R-:W-:-:S04]  /*0550*/  USEL UR56, URZ, 0x1, UP0 ;  /* 0x00000001ff387887 */ /* 0x000fc80008000000 */
[----:B------:R-:W-:Y:S02]  /*0560*/  PLOP3.LUT P3, PT, P1, PT, UP2, 0x80, 0x8 ;  /* 0x000000000008781c */ /* 0x000fe40000f6f028 */
[----:B---3--:R-:W-:-:S13]  /*0570*/  ISETP.NE.AND P0, PT, R0, RZ, PT ;  /* 0x000000ff0000720c */ /* 0x008fda0003f05270 */
[----:B------:R-:W-:Y:S05]  /*0580*/  @P0 BRA `(.L_x_9) ;  /* 0x0000000000c00947 */ /* 0x000fea0003800000 */
[----:B------:R-:W-:Y:S01]  /*0590*/  ELECT P0, URZ, PT ;  /* 0x0000000000ff782f */ /* 0x000fe20003800000 */
[----:B------:R-:W-:-:S12]  /*05a0*/  BSSY.RECONVERGENT B0, `(.L_x_9) ;  /* 0x000002e000007945 */ /* 0x000fd80003800200 */
[----:B------:R-:W-:Y:S05]  /*05b0*/  @!P0 BRA `(.L_x_10) ;  /* 0x0000000000b08947 */ /* 0x000fea0003800000 */
[----:B------:R-:W-:Y:S01]  /*05c0*/  UMOV UR4, 0x400 ;  /* 0x0000040000047882 */ /* 0x000fe20000000000 */
[----:B------:R-:W-:Y:S01]  /*05d0*/  UMOV UR8, 0x1 ;  /* 0x0000000100087882 */ /* 0x000fe20000000000 */
[----:B------:R-:W-:Y:S01]  /*05e0*/  UMOV UR6, 0x4 ;  /* 0x0000000400067882 */ /* 0x000fe20000000000 */
[----:B------:R-:W-:Y:S02]  /*05f0*/  ULEA UR4, UR58, UR4, 0x18 ;  /* 0x000000043a047291 */ /* 0x000fe4000f8ec0ff */
[----:B------:R-:W-:-:S04]  /*0600*/  UIADD3 UR8, UPT, UPT, -UR8, 0x100000, URZ ;  /* 0x0010000008087890 */ /* 0x000fc8000fffe1ff */
[----:B------:R-:W-:Y:S02]  /*0610*/  USHF.L.U32 UR9, UR8, 0xb, URZ ;  /* 0x0000000b08097899 */ /* 0x000fe400080006ff */
[----:B------:R-:W-:Y:S02]  /*0620*/  USHF.L.U32 UR8, UR8, 0x1, URZ ;  /* 0x0000000108087899 */ /* 0x000fe400080006ff */
[----:B------:R-:W-:-:S04]  /*0630*/  UIADD3 UR6, UPT, UPT, -UR6, 0x100000, URZ ;  /* 0x0010000006067890 */ /* 0x000fc8000fffe1ff */
[----:B------:R-:W-:Y:S02]  /*0640*/  USHF.L.U32 UR7, UR6, 0xb, URZ ;  /* 0x0000000b06077899 */ /* 0x000fe400080006ff */
[----:B------:R-:W-:Y:S01]  /*0650*/  USHF.L.U32 UR6, UR6, 0x1, URZ ;  /* 0x0000000106067899 */ /* 0x000fe200080006ff */
[----:B------:R-:W3:Y:S03]  /*0660*/  FENCE.VIEW.ASYNC.S ;  /* 0x00000000000073c6 */ /* 0x000ee60000000000 */
[----:B---3--:R3:W4:Y:S08]  /*0670*/  SYNCS.EXCH.64 URZ, [UR4], UR8 ;  /* 0x0000000804ff75b2 */ /* 0x0087300008000100 */
[----:B------:R3:W1:Y:S01]  /*0680*/  SYNCS.EXCH.64 URZ, [UR4+0x80], UR6 ;  /* 0x0000800604ff75b2 */ /* 0x0006620008000100 */
        /* <DEDUP_REMOVED lines=29> */
[----:B------:R3:W1:Y:S02]  /*0860*/  SYNCS.EXCH.64 URZ, [UR4+0xf8], UR6 ;  /* 0x0000f80604ff75b2 */ /* 0x0006640008000100 */
[----:B---34-:R-:W-:Y:S01]  /*0870*/  NOP ;  /* 0x0000000000007918 */ /* 0x018fe20000000000 */
.L_x_10:
[----:B------:R-:W-:Y:S05]  /*0880*/  BSYNC.RECONVERGENT B0 ;  /* 0x0000000000007941 */ /* 0x000fea0003800200 */
.L_x_9:
[----:B------:R-:W3:Y:S01]  /*0890*/  SHFL.IDX PT, R0, R87, RZ, 0x1f ;  /* 0x00001fff57007589 */ /* 0x000ee200000e0000 */
[----:B------:R-:W-:Y:S01]  /*08a0*/  NOP ;  /* 0x0000000000007918 */ /* 0x000fe20000000000 */
[----:B---3--:R-:W-:-:S13]  /*08b0*/  ISETP.NE.AND P0, PT, R0, 0x1, PT ;  /* 0x000000010000780c */ /* 0x008fda0003f05270 */
[----:B------:R-:W-:Y:S05]  /*08c0*/  @P0 BRA `(.L_x_11) ;  /* 0x0000000000540947 */ /* 0x000fea0003800000 */
        /* <DEDUP_REMOVED lines=10> */
[----:B------:R-:W-:Y:S01]  /*0970*/  ELECT P0, URZ, PT ;  /* 0x0000000000ff782f */ /* 0x000fe20003800000 */
[----:B------:R-:W3:Y:S02]  /*0980*/  FENCE.VIEW.ASYNC.S ;  /* 0x00000000000073c6 */ /* 0x000ee40000000000 */
[----:B---3--:R3:W4:Y:S08]  /*0990*/  SYNCS.EXCH.64 URZ, [UR4+0x100], UR8 ;  /* 0x0001000804ff75b2 */ /* 0x0087300008000100 */
[----:B------:R3:W1:Y:S01]  /*09a0*/  SYNCS.EXCH.64 URZ, [UR4+0x120], UR6 ;  /* 0x0001200604ff75b2 */ /* 0x0006620008000100 */
[----:B------:R3:W1:Y:S01]  /*09b0*/  SYNCS.EXCH.64 URZ, [UR4+0x108], UR8 ;  /* 0x0001080804ff75b2 */ /* 0x0006620008000100 */
[----:B------:R3:W1:Y:S01]  /*09c0*/  SYNCS.EXCH.64 URZ, [UR4+0x128], UR6 ;  /* 0x0001280604ff75b2 */ /* 0x0006620008000100 */
[----:B------:R3:W1:Y:S01]  /*09d0*/  SYNCS.EXCH.64 URZ, [UR4+0x110], UR8 ;  /* 0x0001100804ff75b2 */ /* 0x0006620008000100 */
[----:B------:R3:W1:Y:S01]  /*09e0*/  SYNCS.EXCH.64 URZ, [UR4+0x130], UR6 ;  /* 0x0001300604ff75b2 */ /* 0x0006620008000100 */
[----:B------:R3:W1:Y:S01]  /*09f0*/  SYNCS.EXCH.64 URZ, [UR4+0x118], UR8 ;  /* 0x0001180804ff75b2 */ /* 0x0006620008000100 */
[----:B------:R3:W1:Y:S01]  /*0a00*/  SYNCS.EXCH.64 URZ, [UR4+0x138], UR6 ;  /* 0x0001380604ff75b2 */ /* 0x0006620008000100 */
[----:B------:R-:W-:Y:S01]  /*0a10*/  NOP ;  /* 0x0000000000007918 */ /* 0x000fe20000000000 */
.L_x_11:
[----:B------:R-:W2:Y:S01]  /*0a20*/  SHFL.IDX PT, R0, R87, RZ, 0x1f ;  /* 0x00001fff57007589 */ /* 0x000ea200000e0000 */
[----:B------:R-:W-:Y:S01]  /*0a30*/  NOP ;  /* 0x0000000000007918 */ /* 0x000fe20000000000 */
[----:B--2---:R-:W-:-:S13]  /*0a40*/  ISETP.NE.AND P0, PT, R0, 0x3, PT ;  /* 0x000000030000780c */ /* 0x004fda0003f05270 */
[----:B------:R-:W-:Y:S05]  /*0a50*/  @P0 BRA `(.L_x_12) ;  /* 0x00000000002c0947 */ /* 0x000fea0003800000 */
[----:B---3--:R-:W-:Y:S01]  /*0a60*/  UMOV UR4, 0x400 ;  /* 0x0000040000047882 */ /* 0x008fe20000000000 */
[----:B------:R-:W-:Y:S01]  /*0a70*/  UMOV UR5, 0x20 ;  /* 0x0000002000057882 */ /* 0x000fe20000000000 */
[----:B------:R-:W-:Y:S02]  /*0a80*/  ULEA UR6, UR58, UR4, 0x18 ;  /* 0x000000043a067291 */ /* 0x000fe4000f8ec0ff */
[----:B------:R-:W-:-:S04]  /*0a90*/  UIADD3 UR4, UPT, UPT, -UR5, 0x100000, URZ ;  /* 0x0010000005047890 */ /* 0x000fc8000fffe1ff */
[----:B------:R-:W-:Y:S02]  /*0aa0*/  USHF.L.U32 UR5, UR4, 0xb, URZ ;  /* 0x0000000b04057899 */ /* 0x000fe400080006ff */
[----:B------:R-:W-:Y:S01]  /*0ab0*/  USHF.L.U32 UR4, UR4, 0x1, URZ ;  /* 0x0000000104047899 */ /* 0x000fe200080006ff */
[----:B------:R-:W-:Y:S01]  /*0ac0*/  ELECT P0, URZ, PT ;  /* 0x0000000000ff782f */ /* 0x000fe20003800000 */
[----:B------:R-:W2:Y:S10]  /*0ad0*/  FENCE.VIEW.ASYNC.S ;  /* 0x00000000000073c6 */ /* 0x000eb40000000000 */
[----:B--2---:R2:W3:Y:S01]  /*0ae0*/  SYNCS.EXCH.64 URZ, [UR6+0x140], UR4 ;  /* 0x0001400406ff75b2 */ /* 0x0044e20008000100 */
[----:B------:R2:W1:Y:S01]  /*0af0*/  SYNCS.EXCH.64 URZ, [UR6+0x148], UR4 ;  /* 0x0001480406ff75b2 */ /* 0x0004620008000100 */
[----:B------:R-:W-:Y:S01]  /*0b00*/  NOP ;  /* 0x0000000000007918 */ /* 0x000fe20000000000 */
.L_x_12:
[----:B------:R-:W4:Y:S01]  /*0b10*/  SHFL.IDX PT, R0, R87, RZ, 0x1f ;  /* 0x00001fff57007589 */ /* 0x000f2200000e0000 */
[----:B------:R-:W-:Y:S01]  /*0b20*/  NOP ;  /* 0x0000000000007918 */ /* 0x000fe20000000000 */
[----:B----4-:R-:W-:-:S13]  /*0b30*/  ISETP.NE.AND P0, PT, R0, 0x4, PT ;  /* 0x000000040000780c */ /* 0x010fda0003f05270 */
[----:B------:R-:W-:Y:S05]  /*0b40*/  @P0 BRA `(.L_x_13) ;  /* 0x0000000000480947 */ /* 0x000fea0003800000 */
[----:B--23--:R-:W-:Y:S01]  /*0b50*/  UMOV UR4, 0x720 ;  /* 0x0000072000047882 */ /* 0x00cfe20000000000 */
[----:B------:R-:W-:Y:S01]  /*0b60*/  UMOV UR6, 0x400 ;  /* 0x0000040000067882 */ /* 0x000fe20000000000 */
[----:B------:R-:W-:Y:S01]  /*0b70*/  USEL UR4, UR4, 0x620, UP4 ;  /* 0x0000062004047887 */ /* 0x000fe2000a000000 */
        /* <DEDUP_REMOVED lines=9> */
[----:B------:R-:W2:Y:S02]  /*0c10*/  FENCE.VIEW.ASYNC.S ;  /* 0x00000000000073c6 */ /* 0x000ea40000000000 */
[----:B--2---:R4:W2:Y:S08]  /*0c20*/  SYNCS.EXCH.64 URZ, [UR6+0x150], UR8 ;  /* 0x0001500806ff75b2 */ /* 0x0048b00008000100 */
[----:B------:R4:W3:Y:S01]  /*0c30*/  SYNCS.EXCH.64 URZ, [UR6+0x160], UR4 ;  /* 0x0001600406ff75b2 */ /* 0x0008e20008000100 */
[----:B------:R4:W1:Y:S01]  /*0c40*/  SYNCS.EXCH.64 URZ, [UR6+0x158], UR8 ;  /* 0x0001580806ff75b2 */ /* 0x0008620008000100 */
[----:B------:R4:W1:Y:S02]  /*0c50*/  SYNCS.EXCH.64 URZ, [UR6+0x168], UR4 ;  /* 0x0001680406ff75b2 */ /* 0x0008640008000100 */
[----:B----4-:R-:W-:Y:S01]  /*0c60*/  NOP ;  /* 0x0000000000007918 */ /* 0x010fe20000000000 */
.L_x_13:
[----:B------:R-:W4:Y:S01]  /*0c70*/  SHFL.IDX PT, R0, R87, RZ, 0x1f ;  /* 0x00001fff57007589 */ /* 0x000f2200000e0000 */
[----:B------:R-:W-:Y:S01]  /*0c80*/  NOP ;  /* 0x0000000000007918 */ /* 0x000fe20000000000 */
[----:B----4-:R-:W-:-:S13]  /*0c90*/  ISETP.NE.AND P0, PT, R0, 0x5, PT ;  /* 0x000000050000780c */ /* 0x010fda0003f05270 */
[----:B------:R-:W-:Y:S05]  /*0ca0*/  @P0 BRA `(.L_x_14) ;  /* 0x0000000000540947 */ /* 0x000fea0003800000 */
[----:B--23--:R-:W-:Y:S01]  /*0cb0*/  UMOV UR4, 0x400 ;  /* 0x0000040000047882 */ /* 0x00cfe20000000000 */
        /* <DEDUP_REMOVED lines=14> */
[----:B------:R4:W1:Y:S01]  /*0da0*/  SYNCS.EXCH.64 URZ, [UR4+0x198], UR8 ;  /* 0x0001980804ff75b2 */ /* 0x0008620008000100 */
[----:B------:R4:W1:Y:S01]  /*0db0*/  SYNCS.EXCH.64 URZ, [UR4+0x180], UR6 ;  /* 0x0001800604ff75b2 */ /* 0x0008620008000100 */
[----:B------:R4:W1:Y:S01]  /*0dc0*/  SYNCS.EXCH.64 URZ, [UR4+0x1a0], UR8 ;  /* 0x0001a00804ff75b2 */ /* 0x0008620008000100 */
[----:B------:R4:W1:Y:S01]  /*0dd0*/  SYNCS.EXCH.64 URZ, [UR4+0x188], UR6 ;  /* 0x0001880604ff75b2 */ /* 0x0008620008000100 */
[----:B------:R4:W1:Y:S02]  /*0de0*/  SYNCS.EXCH.64 URZ, [UR4+0x1a8], UR8 ;  /* 0x0001a80804ff75b2 */ /* 0x0008640008000100 */
[----:B----4-:R-:W-:Y:S01]  /*0df0*/  NOP ;  /* 0x0000000000007918 */ /* 0x010fe20000000000 */
.L_x_14:
[----:B------:R-:W4:Y:S01]  /*0e00*/  SHFL.IDX PT, R0, R87, RZ, 0x1f ;  /* 0x00001fff57007589 */ /* 0x000f2200000e0000 */
[----:B------:R-:W-:Y:S01]  /*0e10*/  ISETP.NE.OR P1, PT, RZ, UR20, !P1 ;  /* 0x00000014ff007c0c */ /* 0x000fe2000cf25670 */
[----:B------:R-:W-:Y:S01]  /*0e20*/  NOP ;  /* 0x0000000000007918 */ /* 0x000fe20000000000 */
[----:B----4-:R-:W-:-:S13]  /*0e30*/  ISETP.NE.AND P0, PT, R0, 0x3, PT ;  /* 0x000000030000780c */ /* 0x010fda0003f05270 */
[----:B------:R-:W-:Y:S05]  /*0e40*/  @P0 BRA `(.L_x_15) ;  /* 0x0000000000340947 */ /* 0x000fea0003800000 */
[----:B--23--:R-:W-:Y:S01]  /*0e50*/  UMOV UR4, 0x400 ;  /* 0x0000040000047882 */ /* 0x00cfe20000000000 */
[----:B------:R-:W-:Y:S01]  /*0e60*/  UMOV UR6, 0x20 ;  /* 0x0000002000067882 */ /* 0x000fe20000000000 */
[----:B------:R-:W-:Y:S02]  /*0e70*/  ULEA UR4, UR58, UR4, 0x18 ;  /* 0x000000043a047291 */ /* 0x000fe4000f8ec0ff */
[----:B------:R-:W-:-:S04]  /*0e80*/  UIADD3 UR6, UPT, UPT, -UR6, 0x100000, URZ ;  /* 0x0010000006067890 */ /* 0x000fc8000fffe1ff */
[----:B------:R-:W-:Y:S02]  /*0e90*/  USHF.L.U32 UR7, UR6, 0xb, URZ ;  /* 0x0000000b06077899 */ /* 0x000fe400080006ff */
[----:B------:R-:W-:Y:S01]  /*0ea0*/  USHF.L.U32 UR6, UR6, 0x1, URZ ;  /* 0x0000000106067899 */ /* 0x000fe200080006ff */
[----:B------:R-:W-:Y:S01]  /*0eb0*/  ELECT P0, URZ, PT ;  /* 0x0000000000ff782f */ /* 0x000fe20003800000 */
[----:B------:R-:W2:Y:S10]  /*0ec0*/  FENCE.VIEW.ASYNC.S ;  /* 0x00000000000073c6 */ /* 0x000eb40000000000 */
[----:B--2---:R4:W2:Y:S01]  /*0ed0*/  SYNCS.EXCH.64 URZ, [UR4+0x1b0], UR6 ;  /* 0x0001b00604ff75b2 */ /* 0x0048a20008000100 */
[----:B------:R4:W3:Y:S01]  /*0ee0*/  SYNCS.EXCH.64 URZ, [UR4+0x1c0], UR6 ;  /* 0x0001c00604ff75b2 */ /* 0x0008e20008000100 */
[----:B------:R4:W1:Y:S01]  /*0ef0*/  SYNCS.EXCH.64 URZ, [UR4+0x1b8], UR6 ;  /* 0x0001b80604ff75b2 */ /* 0x0008620008000100 */
[----:B------:R4:W1:Y:S02]  /*0f00*/  SYNCS.EXCH.64 URZ, [UR4+0x1c8], UR6 ;  /* 0x0001c80604ff75b2 */ /* 0x0008640008000100 */
[----:B----4-:R-:W-:Y:S01]  /*0f10*/  NOP ;  /* 0x0000000000007918 */ /* 0x010fe20000000000 */
.L_x_15:
[----:B------:R-:W-:Y:S01]  /*0f20*/  VOTEU.ALL UP0, P1 ;  /* 0x0000000000ff7886 */ /* 0x000fe20000800000 */
[----:B--23--:R-:W-:Y:S01]  /*0f30*/  UMOV UR4, 0x20 ;  /* 0x0000002000047882 */ /* 0x00cfe20000000000 */
[----:B------:R-:W2:Y:S01]  /*0f40*/  LDCU UR7, c[0x0][0x36c] ;  /* 0x00006d80ff0777ac */ /* 0x000ea20008000800 */
[----:B------:R-:W-:Y:S01]  /*0f50*/  NOP ;  /* 0x0000000000007918 */ /* 0x000fe20000000000 */
[----:B------:R-:W-:Y:S01]  /*0f60*/  LOP3.LUT R0, R97, 0x1f, RZ, 0xc0, !PT ;  /* 0x0000001f61007812 */ /* 0x000fe200078ec0ff */
[----:B------:R-:W-:Y:S01]  /*0f70*/  @!UP0 UMOV UR6, 0x400 ;  /* 0x0000040000068882 */ /* 0x000fe20000000000 */
[----:B------:R-:W-:-:S04]  /*0f80*/  @!UP0 UIADD3 UR4, UPT, UPT, -UR4, 0x100000, URZ ;  /* 0x0010000004048890 */ /* 0x000fc8000fffe1ff */
[----:B------:R-:W-:Y:S02]  /*0f90*/  @!UP0 USHF.L.U32 UR5, UR4, 0xb, URZ ;  /* 0x0000000b04058899 */ /* 0x000fe400080006ff */
[----:B------:R-:W-:Y:S02]  /*0fa0*/  @!UP0 USHF.L.U32 UR4, UR4, 0x1, URZ ;  /* 0x0000000104048899 */ /* 0x000fe400080006ff */
[----:B------:R-:W-:Y:S01]  /*0fb0*/  @!UP0 ULEA UR6, UR58, UR6, 0x18 ;  /* 0x000000063a068291 */ /* 0x000fe2000f8ec0ff */
[----:B------:R-:W-:Y:S01]  /*0fc0*/  VOTEU.ALL UP0, P1 ;  /* 0x0000000000ff7886 */ /* 0x000fe20000800000 */
[----:B------:R-:W-:Y:S02]  /*0fd0*/  UISETP.NE.AND UP5, UPT, UR20, URZ, UPT ;  /* 0x000000ff1400728c */ /* 0x000fe4000bfa5270 */
[----:B--2---:R-:W-:Y:S01]  /*0fe0*/  UISETP.EQ.U32.AND UP6, UPT, UR7, 0x1, UPT ;  /* 0x000000010700788c */ /* 0x004fe2000bfc2070 */
[----:B------:R-:W2:Y:S07]  /*0ff0*/  FENCE.VIEW.ASYNC.S ;  /* 0x00000000000073c6 */ /* 0x000eae0000000000 */
[----:B--2---:R2:W3:Y:S01]  /*1000*/  @!UP0 SYNCS.EXCH.64 URZ, [UR6+0x1d0], UR4 ;  /* 0x0001d00406ff85b2 */ /* 0x0044e20008000100 */
[----:B------:R-:W-:Y:S05]  /*1010*/  BRA.U !UP6, `(.L_x_16) ;  /* 0x000000010e087547 */ /* 0x000fea000b800000 */
[----:B-1-3--:R-:W-:Y:S01]  /*1020*/  UCGABAR_ARV ;  /* 0x00000000000079c7 */ /* 0x00afe20008000000 */
[----:B------:R-:W-:Y:S05]  /*1030*/  BRA `(.L_x_17) ;  /* 0x0000000000047947 */ /* 0x000fea0003800000 */
.L_x_16:
[----:B-1-3--:R-:W-:Y:S01]  /*1040*/  NOP ;  /* 0x0000000000007918 */ /* 0x00afe20000000000 */
.L_x_17:
[----:B------:R-:W1:Y:S01]  /*1050*/  S2UR UR23, SR_CTAID.X ;  /* 0x00000000001779c3 */ /* 0x000e620000002500 */
[----:B------:R-:W-:-:S05]  /*1060*/  CS2R.32 R88, SR_CgaSize ;  /* 0x0000000000587805 */ /* 0x000fca0000008a00 */
[----:B------:R-:W-:-:S05]  /*1070*/  IMAD R88, R88, -0xa0, RZ ;  /* 0xffffff6058587824 */ /* 0x000fca00078e02ff */
[----:B--2---:R-:W-:-:S14]  /*1080*/  R2UR UR5, R88 ;  /* 0x00000000580572ca */ /* 0x004fdc00000e0000 */
[----:B------:R-:W2:Y:S01]  /*1090*/  LDCU UR5, c[0x0][UR5+0x2b0] ;  /* 0x00005600050577ac */ /* 0x000ea20008000800 */
[----:B------:R-:W-:-:S05]  /*10a0*/  CS2R.32 R88, SR_CgaSize ;  /* 0x0000000000587805 */ /* 0x000fca0000008a00 */
[----:B------:R-:W-:-:S05]  /*10b0*/  IMAD R88, R88, -0xa0, RZ ;  /* 0xffffff6058587824 */ /* 0x000fca00078e02ff */
[----:B------:R-:W-:-:S14]  /*10c0*/  R2UR UR4, R88 ;  /* 0x00000000580472ca */ /* 0x000fdc00000e0000 */
[----:B------:R-:W3:Y:S01]  /*10d0*/  LDCU UR4, c[0x0][UR4+0x2b4] ;  /* 0x00005680040477ac */ /* 0x000ee20008000800 */
[----:B------:R-:W4:Y:S01]  /*10e0*/  S2UR UR34, SR_CTAID.Y ;  /* 0x00000000002279c3 */ /* 0x000f220000002600 */
[----:B------:R-:W-:-:S05]  /*10f0*/  CS2R.32 R88, SR_CgaSize ;  /* 0x0000000000587805 */ /* 0x000fca0000008a00 */
[----:B------:R-:W-:-:S05]  /*1100*/  IMAD R88, R88, -0xa0, RZ ;  /* 0xffffff6058587824 */ /* 0x000fca00078e02ff */
[----:B------:R-:W-:-:S14]  /*1110*/  R2UR UR7, R88 ;  /* 0x00000000580772ca */ /* 0x000fdc00000e0000 */
[----:B------:R-:W3:Y:S01]  /*1120*/  LDCU UR7, c[0x0][UR7+0x2a4] ;  /* 0x00005480070777ac */ /* 0x000ee20008000800 */
[----:B------:R-:W-:Y:S01]  /*1130*/  UISETP.GT.U32.AND UP0, UPT, UR33, 0xffff, UPT ;  /* 0x0000ffff2100788c */ /* 0x000fe2000bf04070 */
[----:B------:R-:W-:-:S05]  /*1140*/  CS2R.32 R88, SR_CgaSize ;  /* 0x0000000000587805 */ /* 0x000fca0000008a00 */
[----:B------:R-:W-:-:S05]  /*1150*/  IMAD R88, R88, -0xa0, RZ ;  /* 0xffffff6058587824 */ /* 0x000fca00078e02ff */
[----:B------:R-:W-:-:S14]  /*1160*/  R2UR UR59, R88 ;  /* 0x00000000583b72ca */ /* 0x000fdc00000e0000 */
[----:B------:R-:W3:Y:S01]  /*1170*/  LDCU UR59, c[0x0][UR59+0x2a0] ;  /* 0x000054003b3b77ac */ /* 0x000ee20008000800 */
[----:B------:R-:W3:Y:S01]  /*1180*/  LDCU UR21, c[0x0][0xb24] ;  /* 0x00016480ff1577ac */ /* 0x000ee20008000800 */
[----:B------:R-:W3:Y:S01]  /*1190*/  LDCU UR45, c[0x0][0xb24] ;  /* 0x00016480ff2d77ac */ /* 0x000ee20008000800 */
[----:B-1----:R-:W-:Y:S01]  /*11a0*/  I2FP.F32.U32 R3, UR23 ;  /* 0x0000001700037c45 */ /* 0x002fe20008201000 */
[----:B------:R-:W1:Y:S04]  /*11b0*/  LDCU UR26, c[0x0][0xb30] ;  /* 0x00016600ff1a77ac */ /* 0x000e680008000800 */
[----:B--2---:R-:W-:Y:S01]  /*11c0*/  FMUL R3, R3, UR5 ;  /* 0x0000000503037c20 */ /* 0x004fe20008400000 */
[----:B------:R-:W-:Y:S01]  /*11d0*/  USEL UR5, UR33, 0xffff, !UP0 ;  /* 0x0000ffff21057887 */ /* 0x000fe2000c000000 */
[----:B----4-:R-:W-:Y:S01]  /*11e0*/  I2FP.F32.U32 R2, UR34 ;  /* 0x0000002200027c45 */ /* 0x010fe20008201000 */
[----:B------:R-:W-:-:S03]  /*11f0*/  USHF.L.U32 UR28, UR58, 0xa, URZ ;  /* 0x0000000a3a1c7899 */ /* 0x000fc600080006ff */
[----:B------:R-:W2:Y:S01]  /*1200*/  F2I.U32.TRUNC.NTZ R3, R3 ;  /* 0x0000000300037305 */ /* 0x000ea2000020f000 */
[----:B------:R-:W-:Y:S01]  /*1210*/  ULOP3.LUT UR24, UR5, 0xffff, URZ, 0xc0, !UPT ;  /* 0x0000ffff05187892 */ /* 0x000fe2000f8ec0ff */
[----:B---3--:R-:W-:-:S06]  /*1220*/  FMUL R2, R2, UR4 ;  /* 0x0000000402027c20 */ /* 0x008fcc0008400000 */
[----:B------:R-:W3:Y:S01]  /*1230*/  F2I.U32.TRUNC.NTZ R2, R2 ;  /* 0x0000000200027305 */ /* 0x000ee2000020f000 */
[----:B--2---:R-:W-:Y:S02]  /*1240*/  R2UR UR4, R3 ;  /* 0x00000000030472ca */ /* 0x004fe400000e0000 */
[----:B------:R-:W-:Y:S02]  /*1250*/  PRMT R3, RZ, 0x7610, R3 ;  /* 0x00007610ff037816 */ /* 0x000fe40000000003 */
[----:B---3--:R-:W-:Y:S02]  /*1260*/  R2UR UR6, R2 ;  /* 0x00000000020672ca */ /* 0x008fe400000e0000 */
[----:B------:R-:W-:-:S07]  /*1270*/  PRMT R2, RZ, 0x7610, R2 ;  /* 0x00007610ff027816 */ /* 0x000fce0000000002 */
[----:B------:R-:W-:-:S04]  /*1280*/  UIADD3 UR5, UPT, UPT, -UR4, URZ, URZ ;  /* 0x000000ff04057290 */ /* 0x000fc8000fffe1ff */
[----:B------:R-:W-:Y:S02]  /*1290*/  UIMAD UR59, UR59, UR5, UR23 ;  /* 0x000000053b3b72a4 */ /* 0x000fe4000f8e0217 */
[----:B------:R-:W-:-:S04]  /*12a0*/  UIADD3 UR4, UPT, UPT, -UR6, URZ, URZ ;  /* 0x000000ff06047290 */ /* 0x000fc8000fffe1ff */
[----:B------:R-:W-:-:S06]  /*12b0*/  UIMAD UR4, UR7, UR4, UR34 ;  /* 0x00000004070472a4 */ /* 0x000fcc000f8e0222 */
[----:B------:R-:W-:Y:S01]  /*12c0*/  IMAD.U32 R88, RZ, RZ, UR4 ;  /* 0x00000004ff587e24 */ /* 0x000fe2000f8e00ff */
[----:B-1----:R-:W-:Y:S06]  /*12d0*/  BRA.U UP5, `(.L_x_18) ;  /* 0x0000000105687547 */ /* 0x002fec000b800000 */
[----:B------:R-:W-:Y:S01]  /*12e0*/  R2UR UR4, R88 ;  /* 0x00000000580472ca */ /* 0x000fe200000e0000 */
[----:B------:R-:W-:-:S12]  /*12f0*/  ULOP3.LUT UR5, UR59, 0x4, URZ, 0x3c, !UPT ;  /* 0x000000043b057892 */ /* 0x000fd8000f8e3cff */
[----:B------:R-:W-:Y:S02]  /*1300*/  UISETP.NE.AND UP0, UPT, UR4, URZ, UPT ;  /* 0x000000ff0400728c */ /* 0x000fe4000bf05270 */
[----:B------:R-:W-:Y:S02]  /*1310*/  ULOP3.LUT UR4, UR59, 0x2, URZ, 0x3c, !UPT ;  /* 0x000000023b047892 */ /* 0x000fe4000f8e3cff */
[----:B------:R-:W-:-:S04]  /*1320*/  UISETP.GT.U32.AND UP2, UPT, UR59, 0x1, UP0 ;  /* 0x000000013b00788c */ /* 0x000fc80008744070 */
[----:B------:R-:W-:Y:S02]  /*1330*/  USEL UR8, URZ, 0x1, UP2 ;  /* 0x00000001ff087887 */ /* 0x000fe40009000000 */
[----:B------:R-:W-:Y:S02]  /*1340*/  USEL UR7, URZ, 0x2, UP2 ;  /* 0x00000002ff077887 */ /* 0x000fe40009000000 */
[----:B------:R-:W-:Y:S02]  /*1350*/  UISETP.GT.U32.AND UP2, UPT, UR4, 0x1, UP0 ;  /* 0x000000010400788c */ /* 0x000fe40008744070 */
[----:B------:R-:W-:Y:S02]  /*1360*/  ULOP3.LUT UR4, UR59, 0x6, URZ, 0x3c, !UPT ;  /* 0x000000063b047892 */ /* 0x000fe4000f8e3cff */
[----:B------:R-:W-:Y:S02]  /*1370*/  USEL UR6, URZ, 0x4, UP2 ;  /* 0x00000004ff067887 */ /* 0x000fe40009000000 */
[----:B------:R-:W-:-:S02]  /*1380*/  USEL UR9, URZ, 0x8, UP2 ;  /* 0x00000008ff097887 */ /* 0x000fc40009000000 */
[----:B------:R-:W-:Y:S02]  /*1390*/  UISETP.GT.U32.AND UP2, UPT, UR5, 0x1, UP0 ;  /* 0x000000010500788c */ /* 0x000fe40008744070 */
[----:B------:R-:W-:Y:S02]  /*13a0*/  UISETP.GT.U32.AND UP0, UPT, UR4, 0x1, UP0 ;  /* 0x000000010400788c */ /* 0x000fe40008704070 */
[----:B------:R-:W-:Y:S02]  /*13b0*/  USEL UR4, URZ, 0x10, UP2 ;  /* 0x00000010ff047887 */ /* 0x000fe40009000000 */
[----:B------:R-:W-:Y:S02]  /*13c0*/  UIADD3 UR5, UPT, UPT, UR6, UR7, UR8 ;  /* 0x0000000706057290 */ /* 0x000fe4000fffe008 */
[----:B------:R-:W-:Y:S02]  /*13d0*/  USEL UR7, URZ, 0x40, UP0 ;  /* 0x00000040ff077887 */ /* 0x000fe40008000000 */
[----:B------:R-:W-:-:S02]  /*13e0*/  USEL UR8, URZ, 0x20, UP2 ;  /* 0x00000020ff087887 */ /* 0x000fc40009000000 */
[----:B------:R-:W-:Y:S02]  /*13f0*/  UIADD3 UR5, UPT, UPT, UR4, UR5, UR9 ;  /* 0x0000000504057290 */ /* 0x000fe4000fffe009 */
[----:B------:R-:W-:Y:S02]  /*1400*/  ULOP3.LUT UR4, UR59, 0xfffffffe, URZ, 0xc0, !UPT ;  /* 0xfffffffe3b047892 */ /* 0x000fe4000f8ec0ff */
[----:B------:R-:W-:Y:S02]  /*1410*/  USEL UR6, URZ, 0x80, UP0 ;  /* 0x00000080ff067887 */ /* 0x000fe40008000000 */
[----:B------:R-:W-:-:S03]  /*1420*/  UIADD3 UR5, UPT, UPT, UR7, UR5, UR8 ;  /* 0x0000000507057290 */ /* 0x000fc6000fffe008 */
[----:B------:R-:W-:Y:S01]  /*1430*/  UMOV UR7, 0x3 ;  /* 0x0000000300077882 */ /* 0x000fe20000000000 */
[----:B------:R-:W-:Y:S02]  /*1440*/  UIADD3 UR5, UPT, UPT, UR5, UR6, URZ ;  /* 0x0000000605057290 */ /* 0x000fe4000fffe0ff */
[----:B------:R-:W-:-:S04]  /*1450*/  USHF.L.U32 UR4, UR7, UR4, URZ ;  /* 0x0000000407047299 */ /* 0x000fc800080006ff */
[----:B------:R-:W-:Y:S02]  /*1460*/  MOV R3, UR5 ;  /* 0x0000000500037c02 */ /* 0x000fe40008000f00 */
[----:B------:R-:W-:-:S07]  /*1470*/  IMAD.U32 R2, RZ, RZ, UR4 ;  /* 0x00000004ff027e24 */ /* 0x000fce000f8e00ff */
.L_x_18:
[----:B------:R-:W1:Y:S01]  /*1480*/  S2UR UR36, SR_CTAID.Z ;  /* 0x00000000002479c3 */ /* 0x000e620000002700 */
[----:B------:R-:W-:Y:S01]  /*1490*/  UISETP.GE.AND UP0, UPT, UR21, 0x1, UPT ;  /* 0x000000011500788c */ /* 0x000fe2000bf06270 */
[----:B------:R-:W-:Y:S01]  /*14a0*/  UMOV UR27, 0x55 ;  /* 0x00000055001b7882 */ /* 0x000fe20000000000 */
[----:B------:R-:W-:-:S07]  /*14b0*/  UMOV UR32, UR23 ;  /* 0x0000001700207c82 */ /* 0x000fce0008000000 */
[----:B------:R-:W-:Y:S05]  /*14c0*/  BRA.U !UP0, `(.L_x_19) ;  /* 0x0000000108d47547 */ /* 0x000fea000b800000 */
[----:B------:R-:W2:Y:S01]  /*14d0*/  LDCU.128 UR16, c[0x0][0xb10] ;  /* 0x00016200ff1077ac */ /* 0x000ea20008000c00 */
[----:B------:R-:W3:Y:S01]  /*14e0*/  LDCU UR13, c[0x0][0x370] ;  /* 0x00006e00ff0d77ac */ /* 0x000ee20008000800 */
[----:B------:R-:W4:Y:S01]  /*14f0*/  LDCU UR8, c[0x0][0x374] ;  /* 0x00006e80ff0877ac */ /* 0x000f220008000800 */
[----:B------:R-:W1:Y:S01]  /*1500*/  LDCU UR22, c[0x0][0xb0c] ;  /* 0x00016180ff1677ac */ /* 0x000e620008000800 */
[----:B------:R-:W1:Y:S01]  /*1510*/  LDCU UR25, c[0x0][0xb20] ;  /* 0x00016400ff1977ac */ /* 0x000e620008000800 */
[----:B--2---:R-:W-:Y:S01]  /*1520*/  UIMAD.WIDE.U32 UR4, UR23, UR16, URZ ;  /* 0x00000010170472a5 */ /* 0x004fe2000f8e00ff */
[----:B------:R-:W2:Y:S01]  /*1530*/  LDCU.64 UR14, c[0x0][0xb28] ;  /* 0x00016500ff0e77ac */ /* 0x000ea20008000a00 */
[----:B------:R-:W-:-:S05]  /*1540*/  UISETP.NE.AND UP3, UPT, UR18, 0x1, UPT ;  /* 0x000000011200788c */ /* 0x000fca000bf65270 */
[----:B------:R-:W-:Y:S01]  /*1550*/  UMOV UR4, UR5 ;  /* 0x0000000500047c82 */ /* 0x000fe20008000000 */
[----:B---3--:R-:W-:Y:S02]  /*1560*/  UIMAD.WIDE.U32 UR6, UR13, UR16, URZ ;  /* 0x000000100d0672a5 */ /* 0x008fe4000f8e00ff */
[----:B------:R-:W-:Y:S02]  /*1570*/  USHF.R.U32.HI UR9, URZ, UR17, UR4 ;  /* 0x00000011ff097299 */ /* 0x000fe40008011604 */
[----:B----4-:R-:W-:Y:S02]  /*1580*/  UIMAD.WIDE.U32 UR4, UR8, UR19, URZ ;  /* 0x00000013080472a5 */ /* 0x010fe4000f8e00ff */
[----:B-1----:R-:W-:Y:S01]  /*1590*/  UISETP.NE.AND UP0, UPT, UR22, 0x1, UPT ;  /* 0x000000011600788c */ /* 0x002fe2000bf05270 */
[----:B------:R-:W-:Y:S01]  /*15a0*/  UMOV UR6, UR7 ;  /* 0x0000000700067c82 */ /* 0x000fe20008000000 */
[----:B------:R-:W-:-:S03]  /*15b0*/  UISETP.NE.AND UP2, UPT, UR21, 0x1, UPT ;  /* 0x000000011500788c */ /* 0x000fc6000bf45270 */
[----:B------:R-:W-:Y:S01]  /*15c0*/  UMOV UR4, UR5 ;  /* 0x0000000500047c82 */ /* 0x000fe20008000000 */
[----:B------:R-:W-:Y:S02]  /*15d0*/  USEL UR12, UR23, UR9, !UP0 ;  /* 0x00000009170c7287 */ /* 0x000fe4000c000000 */
[----:B------:R-:W-:Y:S02]  /*15e0*/  @UP3 USHF.R.U32.HI UR8, URZ, UR25, UR4 ;  /* 0x00000019ff083299 */ /* 0x000fe40008011604 */
[----:B------:R-:W-:Y:S02]  /*15f0*/  UIADD3 UR32, UPT, UPT, -UR12, URZ, URZ ;  /* 0x000000ff0c207290 */ /* 0x000fe4000fffe1ff */
[----:B------:R-:W-:Y:S02]  /*1600*/  @UP0 USHF.R.U32.HI UR13, URZ, UR17, UR6 ;  /* 0x00000011ff0d0299 */ /* 0x000fe40008011606 */
[----:B------:R-:W-:Y:S02]  /*1610*/  UIMAD.WIDE.U32 UR6, UR34, UR19, URZ ;  /* 0x00000013220672a5 */ /* 0x000fe4000f8e00ff */
[----:B--2---:R-:W-:-:S02]  /*1620*/  UIMAD.WIDE.U32 UR4, UR8, UR14, URZ ;  /* 0x0000000e080472a5 */ /* 0x004fc4000f8e00ff */
[----:B------:R-:W-:Y:S02]  /*1630*/  UIMAD.WIDE.U32 UR10, UR13, UR14, URZ ;  /* 0x0000000e0d0a72a5 */ /* 0x000fe4000f8e00ff */
[----:B------:R-:W-:Y:S01]  /*1640*/  UIMAD UR32, UR22, UR32, UR23 ;  /* 0x00000020162072a4 */ /* 0x000fe2000f8e0217 */
[----:B------:R-:W-:Y:S02]  /*1650*/  UMOV UR6, UR7 ;  /* 0x0000000700067c82 */ /* 0x000fe40008000000 */
[----:B------:R-:W-:Y:S01]  /*1660*/  UMOV UR4, UR5 ;  /* 0x0000000500047c82 */ /* 0x000fe20008000000 */
[----:B------:R-:W-:Y:S02]  /*1670*/  USHF.R.U32.HI UR6, URZ, UR25, UR6 ;  /* 0x00000019ff067299 */ /* 0x000fe40008011606 */
[----:B------:R-:W-:Y:S01]  /*1680*/  @UP2 USHF.R.U32.HI UR8, URZ, UR15, UR4 ;  /* 0x0000000fff082299 */ /* 0x000fe20008011604 */
[----:B------:R-:W-:Y:S01]  /*1690*/  UMOV UR5, UR11 ;  /* 0x0000000b00057c82 */ /* 0x000fe20008000000 */
[----:B------:R-:W-:-:S02]  /*16a0*/  USEL UR4, UR34, UR6, !UP3 ;  /* 0x0000000622047287 */ /* 0x000fc4000d800000 */
[----:B------:R-:W-:Y:S02]  /*16b0*/  @UP2 USHF.R.U32.HI UR13, URZ, UR15, UR5 ;  /* 0x0000000fff0d2299 */ /* 0x000fe40008011605 */
[----:B------:R-:W-:Y:S02]  /*16c0*/  UIMAD UR5, UR8, UR21, URZ ;  /* 0x00000015080572a4 */ /* 0x000fe4000f8e02ff */
[----:B------:R-:W-:Y:S02]  /*16d0*/  UIMAD UR8, UR13, UR21, URZ ;  /* 0x000000150d0872a4 */ /* 0x000fe4000f8e02ff */
[----:B------:R-:W-:Y:S02]  /*16e0*/  UISETP.GE.AND UP0, UPT, UR4, UR5, UPT ;  /* 0x000000050400728c */ /* 0x000fe4000bf06270 */
[----:B------:R-:W-:Y:S02]  /*16f0*/  UIMAD.WIDE.U32 UR6, UR4, UR14, URZ ;  /* 0x0000000e040672a5 */ /* 0x000fe4000f8e00ff */
[----:B------:R-:W-:-:S02]  /*1700*/  UISETP.GE.OR UP0, UPT, UR12, UR8, UP0 ;  /* 0x000000080c00728c */ /* 0x000fc40008706670 */
[----:B------:R-:W-:-:S03]  /*1710*/  UIMAD.WIDE.U32 UR8, UR12, UR14, URZ ;  /* 0x0000000e0c0872a5 */ /* 0x000fc6000f8e00ff */
[----:B------:R-:W-:Y:S01]  /*1720*/  UMOV UR6, UR7 ;  /* 0x0000000700067c82 */ /* 0x000fe20008000000 */
[----:B------:R-:W-:Y:S02]  /*1730*/  UIADD3 UR7, UPT, UPT, -UR4, URZ, URZ ;  /* 0x000000ff04077290 */ /* 0x000fe4000fffe1ff */
[----:B------:R-:W-:Y:S02]  /*1740*/  USHF.R.U32.HI UR6, URZ, UR15, UR6 ;  /* 0x0000000fff067299 */ /* 0x000fe40008011606 */
[----:B------:R-:W-:Y:S02]  /*1750*/  UIMAD UR34, UR18, UR7, UR34 ;  /* 0x00000007122272a4 */ /* 0x000fe4000f8e0222 */
[----:B------:R-:W-:Y:S01]  /*1760*/  USEL UR6, UR4, UR6, !UP2 ;  /* 0x0000000604067287 */ /* 0x000fe2000d000000 */
[----:B------:R-:W-:Y:S02]  /*1770*/  @!UP0 UMOV UR5, UR9 ;  /* 0x0000000900058c82 */ /* 0x000fe40008000000 */
[----:B------:R-:W-:-:S02]  /*1780*/  @!UP0 USHF.R.U32.HI UR5, URZ, UR15, UR5 ;  /* 0x0000000fff058299 */ /* 0x000fc40008011605 */
[----:B------:R-:W-:Y:S02]  /*1790*/  UIADD3 UR7, UPT, UPT, -UR6, URZ, URZ ;  /* 0x000000ff06077290 */ /* 0x000fe4000fffe1ff */
[----:B------:R-:W-:Y:S02]  /*17a0*/  @!UP0 USEL UR5, UR12, UR5, !UP2 ;  /* 0x000000050c058287 */ /* 0x000fe4000d000000 */
[----:B------:R-:W-:Y:S02]  /*17b0*/  UIMAD UR7, UR21, UR7, UR4 ;  /* 0x00000007150772a4 */ /* 0x000fe4000f8e0204 */
[----:B------:R-:W-:Y:S02]  /*17c0*/  @!UP0 UIADD3 UR6, UPT, UPT, UR6, -UR5, URZ ;  /* 0x8000000506068290 */ /* 0x000fe4000fffe0ff */
[----:B------:R-:W-:Y:S02]  /*17d0*/  @!UP0 UIMAD UR7, UR7, UR13, UR5 ;  /* 0x0000000d070782a4 */ /* 0x000fe4000f8e0205 */
[----:B------:R-:W-:-:S04]  /*17e0*/  @!UP0 UIMAD UR4, UR6, UR21, UR12 ;  /* 0x00000015060482a4 */ /* 0x000fc8000f8e020c */
[----:B------:R-:W-:Y:S01]  /*17f0*/  UIMAD UR34, UR4, UR18, UR34 ;  /* 0x00000012042272a4 */ /* 0x000fe2000f8e0222 */
[----:B------:R-:W-:Y:S02]  /*1800*/  @!UP0 UMOV UR12, UR7 ;  /* 0x00000007000c8c82 */ /* 0x000fe40008000000 */
[----:B------:R-:W-:-:S12]  /*1810*/  UIMAD UR32, UR12, UR22, UR32 ;  /* 0x000000160c2072a4 */ /* 0x000fd8000f8e0220 */
.L_x_19:
[----:B------:R-:W-:Y:S02]  /*1820*/  UISETP.NE.AND UP2, UPT, UR26, 0x1, UPT ;  /* 0x000000011a00788c */ /* 0x000fe4000bf45270 */
[----:B------:R-:W-:Y:S02]  /*1830*/  UISETP.NE.AND UP0, UPT, UR20, 0x2, UPT ;  /* 0x000000021400788c */ /* 0x000fe4000bf05270 */
[----:B------:R-:W-:Y:S02]  /*1840*/  ULOP3.LUT UR28, UR28, 0x1800, URZ, 0xc0, !UPT ;  /* 0x000018001c1c7892 */ /* 0x000fe4000f8ec0ff */
[----:B------:R-:W-:-:S03]  /*1850*/  USHF.L.U32 UR24, UR27, UR24, URZ ;  /* 0x000000181b187299 */ /* 0x000fc600080006ff */
[----:B------:R-:W-:Y:S09]  /*1860*/  BRA.U UP2, `(.L_x_20) ;  /* 0x0000000102407547 */ /* 0x000ff2000b800000 */
[----:B------:R-:W2:Y:S01]  /*1870*/  LDCU.128 UR8, c[0x0][0xb10] ;  /* 0x00016200ff0877ac */ /* 0x000ea20008000c00 */
[----:B------:R-:W3:Y:S01]  /*1880*/  LDCU UR12, c[0x0][0xb0c] ;  /* 0x00016180ff0c77ac */ /* 0x000ee20008000800 */
[----:B------:R-:W4:Y:S01]  /*1890*/  LDCU UR13, c[0x0][0xb20] ;  /* 0x00016400ff0d77ac */ /* 0x000f220008000800 */
[----:B--2---:R-:W-:Y:S02]  /*18a0*/  UIMAD.WIDE.U32 UR4, UR32, UR8, URZ ;  /* 0x00000008200472a5 */ /* 0x004fe4000f8e00ff */
[----:B------:R-:W-:Y:S02]  /*18b0*/  UIMAD.WIDE.U32 UR6, UR34, UR11, URZ ;  /* 0x0000000b220672a5 */ /* 0x000fe4000f8e00ff */
[----:B---3--:R-:W-:Y:S02]  /*18c0*/  UISETP.NE.AND UP2, UPT, UR12, 0x1, UPT ;  /* 0x000000010c00788c */ /* 0x008fe4000bf45270 */
[----:B------:R-:W-:-:S03]  /*18d0*/  USHF.R.U32.HI UR5, URZ, UR9, UR5 ;  /* 0x00000009ff057299 */ /* 0x000fc60008011605 */
[----:B------:R-:W-:Y:S01]  /*18e0*/  UMOV UR4, UR7 ;  /* 0x0000000700047c82 */ /* 0x000fe20008000000 */
[----:B------:R-:W-:Y:S02]  /*18f0*/  USEL UR5, UR32, UR5, !UP2 ;  /* 0x0000000520057287 */ /* 0x000fe4000d000000 */
[----:B------:R-:W-:Y:S02]  /*1900*/  UISETP.NE.AND UP2, UPT, UR10, 0x1, UPT ;  /* 0x000000010a00788c */ /* 0x000fe4000bf45270 */
[----:B----4-:R-:W-:-:S04]  /*1910*/  USHF.R.U32.HI UR4, URZ, UR13, UR4 ;  /* 0x0000000dff047299 */ /* 0x010fc80008011604 */
[----:B------:R-:W-:-:S04]  /*1920*/  USEL UR4, UR34, UR4, !UP2 ;  /* 0x0000000422047287 */ /* 0x000fc8000d000000 */
[----:B------:R-:W-:Y:S02]  /*1930*/  UIADD3 UR6, UPT, UPT, -UR4, UR5, URZ ;  /* 0x0000000504067290 */ /* 0x000fe4000fffe1ff */
[----:B------:R-:W-:Y:S02]  /*1940*/  UIADD3 UR4, UPT, UPT, UR4, -UR5, URZ ;  /* 0x8000000504047290 */ /* 0x000fe4000fffe0ff */
[----:B------:R-:W-:Y:S02]  /*1950*/  UIMAD UR34, UR6, UR10, UR34 ;  /* 0x0000000a062272a4 */ /* 0x000fe4000f8e0222 */
[----:B------:R-:W-:-:S12]  /*1960*/  UIMAD UR32, UR4, UR12, UR32 ;  /* 0x0000000c042072a4 */ /* 0x000fd8000f8e0220 */
.L_x_20:
[----:B------:R-:W-:Y:S05]  /*1970*/  BRA.U !UP6, `(.L_x_21) ;  /* 0x000000010e0c7547 */ /* 0x000fea000b800000 */
[----:B------:R-:W-:Y:S01]  /*1980*/  UCGABAR_WAIT ;  /* 0x0000000000007dc7 */ /* 0x000fe20008000000 */
[----:B------:R-:W-:Y:S01]  /*1990*/  CCTL.IVALL ;  /* 0x00000000ff00798f */ /* 0x000fe20002000000 */
[----:B------:R-:W-:Y:S05]  /*19a0*/  BRA `(.L_x_22) ;  /* 0x0000000000047947 */ /* 0x000fea0003800000 */
.L_x_21:
[----:B------:R-:W-:Y:S06]  /*19b0*/  BAR.SYNC.DEFER_BLOCKING 0x0 ;  /* 0x0000000000007b1d */ /* 0x000fec0000010000 */
.L_x_22:
[----:B------:R-:W-:Y:S05]  /*19c0*/  BRA.U UP0, `(.L_x_23) ;  /* 0x0000001900887547 */ /* 0x000fea000b800000 */
[----:B------:R-:W2:Y:S01]  /*19d0*/  LDCU UR6, c[0x0][0x38c] ;  /* 0x00007180ff0677ac */ /* 0x000ea20008000800 */
[----:B------:R-:W-:Y:S01]  /*19e0*/  PLOP3.LUT P1, PT, PT, PT, UP4, 0x80, 0x8 ;  /* 0x000000000008781c */ /* 0x000fe20003f2f048 */
[----:B------:R-:W-:Y:S01]  /*19f0*/  IMAD.MOV.U32 R12, RZ, RZ, 0x1 ;  /* 0x00000001ff0c7424 */ /* 0x000fe200078e00ff */
[----:B------:R-:W-:Y:S01]  /*1a00*/  ISETP.NE.AND P2, PT, R0, RZ, P3 ;  /* 0x000000ff0000720c */ /* 0x000fe20001f45270 */
[----:B------:R-:W-:Y:S01]  /*1a10*/  USHF.L.U32 UR7, UR23, 0x7, URZ ;  /* 0x0000000717077899 */ /* 0x000fe200080006ff */
[----:B------:R-:W-:Y:S01]  /*1a20*/  PLOP3.LUT P1, PT, P1, PT, PT, 0x8, 0x80 ;  /* 0x000000000080781c */ /* 0x000fe20000f2e170 */
[----:B------:R-:W-:Y:S01]  /*1a30*/  UMOV UR13, 0x400 ;  /* 0x00000400000d7882 */ /* 0x000fe20000000000 */
[----:B------:R-:W-:Y:S01]  /*1a40*/  UISETP.NE.AND UP1, UPT, UR20, URZ, UPT ;  /* 0x000000ff1400728c */ /* 0x000fe2000bf25270 */
[----:B------:R-:W-:Y:S01]  /*1a50*/  CS2R R10, SRZ ;  /* 0x00000000000a7805 */ /* 0x000fe2000001ff00 */
[----:B------:R-:W-:Y:S01]  /*1a60*/  ULEA UR13, UR58, UR13, 0x18 ;  /* 0x0000000d3a0d7291 */ /* 0x000fe2000f8ec0ff */
[----:B------:R-:W-:Y:S01]  /*1a70*/  IMAD.MOV.U32 R9, RZ, RZ, RZ ;  /* 0x000000ffff097224 */ /* 0x000fe200078e00ff */
[----:B------:R-:W3:Y:S01]  /*1a80*/  LDCU UR39, c[0x0][0x370] ;  /* 0x00006e00ff2777ac */ /* 0x000ee20008000800 */
[----:B------:R-:W-:Y:S01]  /*1a90*/  IMAD.MOV.U32 R8, RZ, RZ, 0x1 ;  /* 0x00000001ff087424 */ /* 0x000fe200078e00ff */
[----:B------:R-:W4:Y:S01]  /*1aa0*/  LDCU.64 UR26, c[0x0][0x348] ;  /* 0x00006900ff1a77ac */ /* 0x000f220008000a00 */
[----:B--2---:R-:W-:-:S02]  /*1ab0*/  UIADD3 UR5, UPT, UPT, UR6, 0x3f, URZ ;  /* 0x0000003f06057890 */ /* 0x004fc4000fffe0ff */
[----:B------:R-:W-:Y:S02]  /*1ac0*/  UIADD3 UR46, UPT, UPT, UR6, 0x7e, URZ ;  /* 0x0000007e062e7890 */ /* 0x000fe4000fffe0ff */
[----:B------:R-:W-:Y:S02]  /*1ad0*/  USHF.R.S32.HI UR4, URZ, 0x1f, UR5 ;  /* 0x0000001fff047899 */ /* 0x000fe40008011405 */
[----:B------:R-:W-:Y:S02]  /*1ae0*/  USHF.L.U32 UR47, UR23, 0x6, URZ ;  /* 0x00000006172f7899 */ /* 0x000fe400080006ff */
[----:B------:R-:W-:Y:S02]  /*1af0*/  ULEA.HI UR4, UR4, UR5, URZ, 0x6 ;  /* 0x0000000504047291 */ /* 0x000fe4000f8f30ff */
[----:B------:R-:W-:Y:S02]  /*1b00*/  UIADD3 UR5, UPT, UPT, UR6, -0x1, URZ ;  /* 0xffffffff06057890 */ /* 0x000fe4000fffe0ff */
[----:B------:R-:W-:-:S02]  /*1b10*/  USHF.R.S32.HI UR41, URZ, 0x6, UR4 ;  /* 0x00000006ff297899 */ /* 0x000fc40008011404 */
[----:B------:R-:W-:Y:S02]  /*1b20*/  UISETP.GE.U32.AND UP2, UPT, UR5, -0x7f, UPT ;  /* 0xffffff810500788c */ /* 0x000fe4000bf46070 */
[----:B------:R-:W-:Y:S02]  /*1b30*/  UISETP.LT.U32.AND UP0, UPT, UR41, 0x10, UPT ;  /* 0x000000102900788c */ /* 0x000fe4000bf01070 */
[----:B------:R-:W-:Y:S02]  /*1b40*/  ULOP3.LUT UR5, UR7, 0x80, URZ, 0xc0, !UPT ;  /* 0x0000008007057892 */ /* 0x000fe4000f8ec0ff */
[----:B------:R-:W-:Y:S01]  /*1b50*/  USEL UR40, UR41, 0x10, UP0 ;  /* 0x0000001029287887 */ /* 0x000fe20008000000 */
[----:B------:R-:W2:Y:S03]  /*1b60*/  LDCU UR38, c[0x0][0x374] ;  /* 0x00006e80ff2677ac */ /* 0x000ea60008000800 */
[----:B------:R-:W-:-:S02]  /*1b70*/  UIADD3 UR4, UPT, UPT, UR40, -0x1, URZ ;  /* 0xffffffff28047890 */ /* 0x000fc4000fffe0ff */
[----:B------:R-:W-:Y:S02]  /*1b80*/  @UP2 UIADD3 UR4, UPT, UPT, UR40, URZ, URZ ;  /* 0x000000ff28042290 */ /* 0x000fe4000fffe0ff */
[----:B------:R-:W-:Y:S02]  /*1b90*/  USEL UR21, UR56, 0x2, UP1 ;  /* 0x0000000238157887 */ /* 0x000fe40008800000 */
[----:B------:R-:W-:Y:S02]  /*1ba0*/  UIADD3 UR30, UPT, UPT, UR13, 0x16400, UR28 ;  /* 0x000164000d1e7890 */ /* 0x000fe4000fffe01c */
[----:B------:R-:W-:Y:S02]  /*1bb0*/  ULEA.HI UR43, UR28, UR5, URZ, 0x1a ;  /* 0x000000051c2b7291 */ /* 0x000fe4000f8fd0ff */
[----:B------:R-:W-:Y:S02]  /*1bc0*/  UIADD3 UR44, UPT, UPT, UR41, -UR40, URZ ;  /* 0x80000028292c7290 */ /* 0x000fe4000fffe0ff */
[----:B------:R-:W-:-:S02]  /*1bd0*/  UIADD3 UR29, UPT, UPT, UR4, 0x1, URZ ;  /* 0x00000001041d7890 */ /* 0x000fc4000fffe0ff */
[----:B------:R-:W-:Y:S01]  /*1be0*/  UIADD3 UR42, UPT, UPT, -UR4, URZ, URZ ;  /* 0x000000ff042a7290 */ /* 0x000fe2000fffe1ff */
[----:B--234-:R-:W-:-:S11]  /*1bf0*/  UMOV UR6, URZ ;  /* 0x000000ff00067c82 */ /* 0x01cfd60008000000 */
.L_x_43:
[----:B------:R-:W-:-:S09]  /*1c00*/  UISETP.NE.AND UP0, UPT, UR58, URZ, UPT ;  /* 0x000000ff3a00728c */ /* 0x000fd2000bf05270 */
[----:B-1----:R-:W-:Y:S05]  /*1c10*/  BRA.U UP0, `(.L_x_24) ;  /* 0x0000000100287547 */ /* 0x002fea000b800000 */
[----:B------:R-:W-:Y:S02]  /*1c20*/  LEA R0, R9, UR13, 0x3 ;  /* 0x0000000d09007c11 */ /* 0x000fe4000f8e18ff */
[----:B------:R-:W-:-:S04]  /*1c30*/  SHF.L.U32 R3, R8, 0x1f, RZ ;  /* 0x0000001f08037819 */ /* 0x000fc800000006ff */
[----:B------:R-:W2:Y:S02]  /*1c40*/  SYNCS.PHASECHK.TRANS64.TRYWAIT P0, [R0+URZ+0x1c0], R3 ;  /* 0x0001c003000075a7 */ /* 0x000ea400080011ff */
[----:B--2---:R-:W-:Y:S05]  /*1c50*/  @!P0 BRA `(.L_x_25) ;  /* 0x0000008800cc8947 */ /* 0x004fea0003800000 */
.L_x_156:
[----:B------:R3:W-:Y:S01]  /*1c60*/  SYNCS.ARRIVE.TRANS64.A1T0 RZ, [R0+URZ+0x1b0], RZ ;  /* 0x0001b0ff00ff79a7 */ /* 0x0007e200081000ff */
[----:B------:R-:W-:-:S05]  /*1c70*/  VIADD R9, R9, 0x1 ;  /* 0x0000000109097836 */ /* 0x000fca0000000000 */
[----:B------:R-:W-:-:S04]  /*1c80*/  ISETP.NE.AND P0, PT, R9, 0x2, PT ;  /* 0x000000020900780c */ /* 0x000fc80003f05270 */
[----:B--2---:R-:W-:Y:S02]  /*1c90*/  SEL R3, RZ, 0x1, P0 ;  /* 0x00000001ff037807 */ /* 0x004fe40000000000 */
[----:B------:R-:W-:Y:S02]  /*1ca0*/  SEL R9, R9, RZ, P0 ;  /* 0x000000ff09097207 */ /* 0x000fe40000000000 */
[----:B------:R-:W-:-:S07]  /*1cb0*/  LOP3.LUT R8, R8, R3, RZ, 0x3c, !PT ;  /* 0x0000000308087212 */ /* 0x000fce00078e3cff */
.L_x_24:
[----:B------:R-:W-:Y:S01]  /*1cc0*/  ULEA UR4, UR6, UR13, 0x3 ;  /* 0x0000000d06047291 */ /* 0x000fe2000f8e18ff */
[----:B---3--:R-:W-:Y:S01]  /*1cd0*/  SHF.L.U32 R0, R12, 0x1f, RZ ;  /* 0x0000001f0c007819 */ /* 0x008fe200000006ff */
[----:B------:R-:W-:Y:S02]  /*1ce0*/  UISETP.GE.U32.AND UP0, UPT, UR46, 0x7f, UPT ;  /* 0x0000007f2e00788c */ /* 0x000fe4000bf06070 */
[----:B------:R-:W-:Y:S01]  /*1cf0*/  ULEA UR19, UR34, UR43, 0x8 ;  /* 0x0000002b22137291 */ /* 0x000fe2000f8e40ff */
[----:B------:R-:W-:-:S04]  /*1d00*/  UMOV UR7, URZ ;  /* 0x000000ff00077c82 */ /* 0x000fc80008000000 */
[----:B------:R2:W3:Y:S01]  /*1d10*/  SYNCS.PHASECHK.TRANS64.TRYWAIT P0, [UR4+0x80], R0 ;  /* 0x00008000ff0075a7 */ /* 0x0004e20008001104 */
[----:B------:R-:W-:-:S04]  /*1d20*/  ULEA.HI UR4, UR32, UR32, URZ, 0x1 ;  /* 0x0000002020047291 */ /* 0x000fc8000f8f08ff */
[----:B------:R-:W-:-:S04]  /*1d30*/  USHF.L.U32 UR4, UR4, 0x6, URZ ;  /* 0x0000000604047899 */ /* 0x000fc800080006ff */
[----:B------:R-:W-:-:S04]  /*1d40*/  ULOP3.LUT UR35, UR4, 0xffffff80, URZ, 0xc0, !UPT ;  /* 0xffffff8004237892 */ /* 0x000fc8000f8ec0ff */
[----:B------:R-:W-:Y:S01]  /*1d50*/  ULOP3.LUT UR35, UR35, 0x40, UR47, 0xf8, !UPT ;  /* 0x0000004023237892 */ /* 0x000fe2000f8ef82f */
[----:B------:R-:W-:Y:S11]  /*1d60*/  BRA.U !UP0, `(.L_x_26) ;  /* 0x0000000108c47547 */ /* 0x000ff6000b800000 */
[----:B------:R-:W-:Y:S01]  /*1d70*/  UMOV UR10, UR42 ;  /* 0x0000002a000a7c82 */ /* 0x000fe20008000000 */
[----:B------:R-:W-:Y:S01]  /*1d80*/  UMOV UR4, UR6 ;  /* 0x0000000600047c82 */ /* 0x000fe20008000000 */
[----:B------:R-:W-:-:S05]  /*1d90*/  UMOV UR34, URZ ;  /* 0x000000ff00227c82 */ /* 0x000fca0008000000 */
.L_x_32:
[----:B------:R-:W-:Y:S01]  /*1da0*/  ULEA UR33, UR4, UR13, 0x3 ;  /* 0x0000000d04217291 */ /* 0x000fe2000f8e18ff */
[----:B------:R-:W-:Y:S01]  /*1db0*/  @P3 MOV R2, 0x6000 ;  /* 0x0000600000023802 */ /* 0x000fe20000000f00 */
[----:B-1-34-:R-:W-:Y:S10]  /*1dc0*/  @P0 BRA `(.L_x_27) ;  /* 0x00000000000c0947 */ /* 0x01aff40003800000 */
[----:B------:R-:W-:-:S04]  /*1dd0*/  SHF.L.U32 R3, R12, 0x1f, RZ ;  /* 0x0000001f0c037819 */ /* 0x000fc800000006ff */
[----:B------:R-:W3:Y:S02]  /*1de0*/  SYNCS.PHASECHK.TRANS64.TRYWAIT P0, [UR33+0x80], R3 ;  /* 0x00008003ff0075a7 */ /* 0x000ee40008001121 */
[----:B---3--:R-:W-:Y:S05]  /*1df0*/  @!P0 BRA `(.L_x_28) ;  /* 0x0000008800788947 */ /* 0x008fea0003800000 */
.L_x_27:
[----:B------:R3:W-:Y:S01]  /*1e00*/  @P3 SYNCS.ARRIVE.TRANS64 RZ, [UR33], R2 ;  /* 0x00000002ffff39a7 */ /* 0x0007e20008000021 */
[----:B------:R-:W-:Y:S02]  /*1e10*/  ULOP3.LUT UR5, UR21, 0x2, URZ, 0xfc, !UPT ;  /* 0x0000000215057892 */ /* 0x000fe4000f8efcff */
[----:B------:R-:W-:Y:S02]  /*1e20*/  UIADD3 UR10, UPT, UPT, UR10, 0x1, URZ ;  /* 0x000000010a0a7890 */ /* 0x000fe4000fffe0ff */
[----:B------:R-:W-:Y:S02]  /*1e30*/  UISETP.NE.AND UP0, UPT, UR5, 0x2, UPT ;  /* 0x000000020500788c */ /* 0x000fe4000bf05270 */
[----:B------:R-:W-:-:S07]  /*1e40*/  UISETP.NE.AND UP2, UPT, UR10, 0x1, UPT ;  /* 0x000000010a00788c */ /* 0x000fce000bf45270 */
[----:B------:R-:W-:Y:S05]  /*1e50*/  BRA.U UP0, `(.L_x_29) ;  /* 0x0000000100047547 */ /* 0x000fea000b800000 */
[----:B-1----:R-:W-:Y:S05]  /*1e60*/  BPT.TRAP 0x1 ;  /* 0x000000040000795c */ /* 0x002fea0000300000 */
.L_x_29:
[----:B------:R-:W-:Y:S04]  /*1e70*/  BSSY.RECONVERGENT B0, `(.L_x_30) ;  /* 0x0000003000007945 */ /* 0x000fe80003800200 */
[----:B------:R-:W-:Y:S05]  /*1e80*/  @!P2 BRA `(.L_x_31) ;  /* 0x000000000004a947 */ /* 0x000fea0003800000 */
[----:B-1----:R-:W-:Y:S05]  /*1e90*/  BPT.TRAP 0x1 ;  /* 0x000000040000795c */ /* 0x002fea0000300000 */
.L_x_31:
[----:B-1----:R-:W-:Y:S05]  /*1ea0*/  BSYNC.RECONVERGENT B0 ;  /* 0x0000000000007941 */ /* 0x002fea0003800200 */
.L_x_30:
[----:B------:R-:W-:Y:S02]  /*1eb0*/  UIADD3 UR5, UPT, UPT, UR4, 0x1, URZ ;  /* 0x0000000104057890 */ /* 0x000fe4000fffe0ff */
[----:B------:R-:W-:Y:S02]  /*1ec0*/  ULEA UR32, UR4, UR13, 0xc ;  /* 0x0000000d04207291 */ /* 0x000fe4000f8e60ff */
[----:B------:R-:W-:Y:S02]  /*1ed0*/  UISETP.NE.AND UP0, UPT, UR5, 0x10, UPT ;  /* 0x000000100500788c */ /* 0x000fe4000bf05270 */
[----:B------:R-:W-:Y:S02]  /*1ee0*/  UIADD3 UR8, UP1, UPT, UR26, 0x80, URZ ;  /* 0x000000801a087890 */ /* 0x000fe4000ff3e0ff */
[----:B------:R-:W-:Y:S02]  /*1ef0*/  USEL UR7, URZ, 0x1, UP0 ;  /* 0x00000001ff077887 */ /* 0x000fe40008000000 */
[----:B------:R-:W-:-:S02]  /*1f00*/  USEL UR6, UR5, URZ, UP0 ;  /* 0x000000ff05067287 */ /* 0x000fc40008000000 */
[----:B------:R-:W-:Y:S02]  /*1f10*/  ULEA UR16, UR4, UR28, 0xd ;  /* 0x0000001c04107291 */ /* 0x000fe4000f8e68ff */
[----:B------:R-:W-:Y:S01]  /*1f20*/  ULEA UR5, UR6, UR13, 0x3 ;  /* 0x0000000d06057291 */ /* 0x000fe2000f8e18ff */
[----:B------:R-:W-:Y:S01]  /*1f30*/  LOP3.LUT R12, R12, UR7, RZ, 0x3c, !PT ;  /* 0x000000070c0c7c12 */ /* 0x000fe2000f8e3cff */
[----:B------:R-:W-:Y:S02]  /*1f40*/  UIADD3 UR4, UP0, UPT, UR26, 0x180, URZ ;  /* 0x000001801a047890 */ /* 0x000fe4000ff1e0ff */
[----:B------:R-:W-:Y:S01]  /*1f50*/  ULOP3.LUT UR33, UR33, 0xfefffff8, URZ, 0xc0, !UPT ;  /* 0xfefffff821217892 */ /* 0x000fe2000f8ec0ff */
[----:B--2---:R-:W-:Y:S01]  /*1f60*/  SHF.L.U32 R0, R12, 0x1f, RZ ;  /* 0x0000001f0c007819 */ /* 0x004fe200000006ff */
[----:B------:R-:W-:Y:S02]  /*1f70*/  UIADD3.X UR9, UPT, UPT, URZ, UR27, URZ, UP1, !UPT ;  /* 0x0000001bff097290 */ /* 0x000fe40008ffe4ff */
[----:B------:R-:W-:Y:S01]  /*1f80*/  UIADD3 UR32, UPT, UPT, UR32, 0x6400, URZ ;  /* 0x0000640020207890 */ /* 0x000fe2000fffe0ff */
[----:B------:R4:W1:Y:S01]  /*1f90*/  SYNCS.PHASECHK.TRANS64.TRYWAIT P0, [UR5+0x80], R0 ;  /* 0x00008000ff0075a7 */ /* 0x0008620008001105 */
[----:B------:R-:W-:-:S02]  /*1fa0*/  UIADD3 UR16, UPT, UPT, UR13, 0x16400, UR16 ;  /* 0x000164000d107890 */ /* 0x000fc4000fffe010 */
[----:B------:R-:W-:Y:S02]  /*1fb0*/  UIADD3.X UR5, UPT, UPT, URZ, UR27, URZ, UP0, !UPT ;  /* 0x0000001bff057290 */ /* 0x000fe400087fe4ff */
[----:B------:R-:W-:Y:S01]  /*1fc0*/  UPRMT UR7, URZ, 0x5410, UR24 ;  /* 0x00005410ff077896 */ /* 0x000fe20008000018 */
[----:B------:R-:W-:Y:S01]  /*1fd0*/  UMOV UR14, 0x0 ;  /* 0x00000000000e7882 */ /* 0x000fe20000000000 */
[----:B------:R-:W-:Y:S01]  /*1fe0*/  UMOV UR15, 0x10000000 ;  /* 0x10000000000f7882 */ /* 0x000fe20000000000 */
[----:B------:R-:W-:Y:S01]  /*1ff0*/  UMOV UR18, UR34 ;  /* 0x0000002200127c82 */ /* 0x000fe20008000000 */
[----:B------:R-:W-:Y:S01]  /*2000*/  UMOV UR20, UR36 ;  /* 0x0000002400147c82 */ /* 0x000fe20008000000 */
[----:B------:R-:W-:Y:S01]  /*2010*/  UMOV UR17, UR33 ;  /* 0x0000002100117c82 */ /* 0x000fe20008000000 */
[----:B------:R2:W-:Y:S03]  /*2020*/  UTMALDG.3D.2CTA [UR32], [UR8], desc[UR14] ;  /* 0x00000e20080075b4 */ /* 0x0005e60008211000 */
[----:B------:R3:W-:Y:S01]  /*2030*/  UTMALDG.3D.MULTICAST.2CTA [UR16], [UR4], UR7, desc[UR14] ;  /* 0x00000e10040073b4 */ /* 0x0007e20008211807 */
[----:B--2---:R-:W-:Y:S01]  /*2040*/  UIADD3 UR34, UPT, UPT, UR34, 0x40, URZ ;  /* 0x0000004022227890 */ /* 0x004fe2000fffe0ff */
[----:B---3--:R-:W-:Y:S01]  /*2050*/  UMOV UR7, UR29 ;  /* 0x0000001d00077c82 */ /* 0x008fe20008000000 */
[----:B------:R-:W-:Y:S01]  /*2060*/  UMOV UR4, UR6 ;  /* 0x0000000600047c82 */ /* 0x000fe20008000000 */
[----:B------:R-:W-:Y:S09]  /*2070*/  BRA.U UP2, `(.L_x_32) ;  /* 0xfffffffd02487547 */ /* 0x000ff2000b83ffff */
.L_x_26:
[----:B------:R-:W-:Y:S01]  /*2080*/  ULEA UR4, UR6, UR13, 0x3 ;  /* 0x0000000d06047291 */ /* 0x000fe2000f8e18ff */
[----:B--2-4-:R-:W-:Y:S01]  /*2090*/  SHF.L.U32 R0, R12, 0x1f, RZ ;  /* 0x0000001f0c007819 */ /* 0x014fe200000006ff */
[----:B------:R-:W-:Y:S01]  /*20a0*/  @!P1 SYNCS.ARRIVE.TRANS64.A1T0 RZ, [UR13+0x148], RZ ;  /* 0x000148ffffff99a7 */ /* 0x000fe2000810000d */
[----:B------:R-:W-:-:S06]  /*20b0*/  UISETP.GT.AND UP0, UPT, UR41, UR40, UPT ;  /* 0x000000282900728c */ /* 0x000fcc000bf04270 */
[----:B-1-3--:R1:W2:Y:S03]  /*20c0*/  SYNCS.PHASECHK.TRANS64.TRYWAIT P0, [UR4+0x80], R0 ;  /* 0x00008000ff0075a7 */ /* 0x00a2a60008001104 */
[----:B------:R-:W-:Y:S05]  /*20d0*/  BRA.U !UP0, `(.L_x_33) ;  /* 0x0000000108c07547 */ /* 0x000fea000b800000 */
[----:B------:R-:W-:Y:S01]  /*20e0*/  UIADD3 UR25, UPT, UPT, UR44, UR7, URZ ;  /* 0x000000072c197290 */ /* 0x000fe2000fffe0ff */
[----:B------:R-:W-:-:S11]  /*20f0*/  UMOV UR4, UR6 ;  /* 0x0000000600047c82 */ /* 0x000fd60008000000 */
.L_x_39:
[----:B------:R-:W-:Y:S01]  /*2100*/  ULEA UR9, UR4, UR13, 0x3 ;  /* 0x0000000d04097291 */ /* 0x000fe2000f8e18ff */
[----:B--2---:R-:W-:Y:S01]  /*2110*/  @P3 MOV R2, 0x6000 ;  /* 0x0000600000023802 */ /* 0x004fe20000000f00 */
[----:B--234-:R-:W-:Y:S10]  /*2120*/  @P0 BRA `(.L_x_34) ;  /* 0x00000000000c0947 */ /* 0x01cff40003800000 */
[----:B------:R-:W-:-:S04]  /*2130*/  SHF.L.U32 R3, R12, 0x1f, RZ ;  /* 0x0000001f0c037819 */ /* 0x000fc800000006ff */
[----:B------:R-:W2:Y:S02]  /*2140*/  SYNCS.PHASECHK.TRANS64.TRYWAIT P0, [UR9+0x80], R3 ;  /* 0x00008003ff0075a7 */ /* 0x000ea40008001109 */
[----:B--2---:R-:W-:Y:S05]  /*2150*/  @!P0 BRA `(.L_x_35) ;  /* 0x0000008400b88947 */ /* 0x004fea0003800000 */
.L_x_34:
[----:B------:R2:W-:Y:S01]  /*2160*/  @P3 SYNCS.ARRIVE.TRANS64 RZ, [UR9], R2 ;  /* 0x00000002ffff39a7 */ /* 0x0005e20008000009 */
[----:B------:R-:W-:-:S04]  /*2170*/  ULOP3.LUT UR5, UR21, 0x2, URZ, 0xfc, !UPT ;  /* 0x0000000215057892 */ /* 0x000fc8000f8efcff */
[----:B------:R-:W-:-:S09]  /*2180*/  UISETP.NE.AND UP0, UPT, UR5, 0x2, UPT ;  /* 0x000000020500788c */ /* 0x000fd2000bf05270 */
[----:B------:R-:W-:Y:S05]  /*2190*/  BRA.U UP0, `(.L_x_36) ;  /* 0x0000000100047547 */ /* 0x000fea000b800000 */
[----:B------:R-:W-:Y:S05]  /*21a0*/  BPT.TRAP 0x1 ;  /* 0x000000040000795c */ /* 0x000fea0000300000 */
.L_x_36:
[----:B------:R-:W-:Y:S04]  /*21b0*/  BSSY.RECONVERGENT B0, `(.L_x_37) ;  /* 0x0000003000007945 */ /* 0x000fe80003800200 */
[----:B------:R-:W-:Y:S05]  /*21c0*/  @!P2 BRA `(.L_x_38) ;  /* 0x000000000004a947 */ /* 0x000fea0003800000 */
[----:B------:R-:W-:Y:S05]  /*21d0*/  BPT.TRAP 0x1 ;  /* 0x000000040000795c */ /* 0x000fea0000300000 */
.L_x_38:
[----:B------:R-:W-:Y:S05]  /*21e0*/  BSYNC.RECONVERGENT B0 ;  /* 0x0000000000007941 */ /* 0x000fea0003800200 */
.L_x_37:
[----:B------:R-:W-:Y:S02]  /*21f0*/  UIADD3 UR5, UPT, UPT, UR4, 0x1, URZ ;  /* 0x0000000104057890 */ /* 0x000fe4000fffe0ff */
[----:B------:R-:W-:Y:S02]  /*2200*/  USHF.L.U32 UR10, UR7, 0x6, URZ ;  /* 0x00000006070a7899 */ /* 0x000fe400080006ff */
[----:B------:R-:W-:Y:S02]  /*2210*/  UISETP.NE.AND UP0, UPT, UR5, 0x10, UPT ;  /* 0x000000100500788c */ /* 0x000fe4000bf05270 */
[----:B------:R-:W-:Y:S02]  /*2220*/  UIADD3 UR7, UPT, UPT, UR7, 0x1, URZ ;  /* 0x0000000107077890 */ /* 0x000fe4000fffe0ff */
[----:B------:R-:W-:Y:S02]  /*2230*/  USEL UR8, URZ, 0x1, UP0 ;  /* 0x00000001ff087887 */ /* 0x000fe40008000000 */
[----:B------:R-:W-:-:S02]  /*2240*/  USEL UR6, UR5, URZ, UP0 ;  /* 0x000000ff05067287 */ /* 0x000fc40008000000 */
[----:B------:R-:W-:Y:S02]  /*2250*/  UIADD3 UR22, UP0, UPT, UR26, 0x180, URZ ;  /* 0x000001801a167890 */ /* 0x000fe4000ff1e0ff */
[----:B------:R-:W-:Y:S01]  /*2260*/  LOP3.LUT R12, R12, UR8, RZ, 0x3c, !PT ;  /* 0x000000080c0c7c12 */ /* 0x000fe2000f8e3cff */
[----:B------:R-:W-:Y:S02]  /*2270*/  ULEA UR8, UR4, UR13, 0xc ;  /* 0x0000000d04087291 */ /* 0x000fe4000f8e60ff */
[----:B------:R-:W-:Y:S01]  /*2280*/  UIADD3 UR14, UP1, UPT, UR26, 0x80, URZ ;  /* 0x000000801a0e7890 */ /* 0x000fe2000ff3e0ff */
[----:B-1----:R-:W-:Y:S01]  /*2290*/  SHF.L.U32 R0, R12, 0x1f, RZ ;  /* 0x0000001f0c007819 */ /* 0x002fe200000006ff */
[----:B------:R-:W-:Y:S02]  /*22a0*/  UIADD3.X UR23, UPT, UPT, URZ, UR27, URZ, UP0, !UPT ;  /* 0x0000001bff177290 */ /* 0x000fe400087fe4ff */
[----:B------:R-:W-:Y:S02]  /*22b0*/  UISETP.NE.AND UP0, UPT, UR7, UR25, UPT ;  /* 0x000000190700728c */ /* 0x000fe4000bf05270 */
[----:B------:R-:W-:-:S02]  /*22c0*/  ULEA UR5, UR6, UR13, 0x3 ;  /* 0x0000000d06057291 */ /* 0x000fc4000f8e18ff */
[----:B------:R-:W-:Y:S02]  /*22d0*/  ULOP3.LUT UR9, UR9, 0xfefffff8, URZ, 0xc0, !UPT ;  /* 0xfefffff809097892 */ /* 0x000fe4000f8ec0ff */
[----:B------:R-:W-:Y:S02]  /*22e0*/  ULEA UR16, UR4, UR30, 0xd ;  /* 0x0000001e04107291 */ /* 0x000fe4000f8e68ff */
[----:B------:R-:W-:Y:S02]  /*22f0*/  UIADD3 UR8, UPT, UPT, UR8, 0x6400, URZ ;  /* 0x0000640008087890 */ /* 0x000fe4000fffe0ff */
[----:B------:R-:W-:Y:S01]  /*2300*/  UIADD3.X UR15, UPT, UPT, URZ, UR27, URZ, UP1, !UPT ;  /* 0x0000001bff0f7290 */ /* 0x000fe20008ffe4ff */
[----:B------:R3:W4:Y:S01]  /*2310*/  SYNCS.PHASECHK.TRANS64.TRYWAIT P0, [UR5+0x80], R0 ;  /* 0x00008000ff0075a7 */ /* 0x0007220008001105 */
[----:B------:R-:W-:Y:S01]  /*2320*/  UPRMT UR4, URZ, 0x5410, UR24 ;  /* 0x00005410ff047896 */ /* 0x000fe20008000018 */
[----:B------:R-:W-:Y:S01]  /*2330*/  UMOV UR32, 0x0 ;  /* 0x0000000000207882 */ /* 0x000fe20000000000 */
[----:B------:R-:W-:Y:S01]  /*2340*/  UMOV UR33, 0x10000000 ;  /* 0x1000000000217882 */ /* 0x000fe20000000000 */
[----:B------:R-:W-:Y:S01]  /*2350*/  UMOV UR11, UR35 ;  /* 0x00000023000b7c82 */ /* 0x000fe20008000000 */
[----:B------:R-:W-:Y:S01]  /*2360*/  UMOV UR12, UR36 ;  /* 0x00000024000c7c82 */ /* 0x000fe20008000000 */
[----:B------:R-:W-:Y:S01]  /*2370*/  UMOV UR20, UR36 ;  /* 0x0000002400147c82 */ /* 0x000fe20008000000 */
[----:B------:R-:W-:Y:S01]  /*2380*/  UMOV UR17, UR9 ;  /* 0x0000000900117c82 */ /* 0x000fe20008000000 */
[----:B------:R-:W-:Y:S01]  /*2390*/  UMOV UR18, UR10 ;  /* 0x0000000a00127c82 */ /* 0x000fe20008000000 */
[----:B------:R-:W-:Y:S01]  /*23a0*/  UTMALDG.3D.2CTA [UR8], [UR14], desc[UR32] ;  /* 0x000020080e0075b4 */ /* 0x000fe20008211000 */
[----:B------:R1:W-:Y:S02]  /*23b0*/  UTMALDG.3D.MULTICAST.2CTA [UR16], [UR22], UR4, desc[UR32] ;  /* 0x00002010160073b4 */ /* 0x0003e40008211804 */
[----:B-1----:R-:W-:Y:S01]  /*23c0*/  UMOV UR4, UR6 ;  /* 0x0000000600047c82 */ /* 0x002fe20008000000 */
[----:B------:R-:W-:Y:S05]  /*23d0*/  BRA.U UP0, `(.L_x_39) ;  /* 0xfffffffd00487547 */ /* 0x000fea000b83ffff */
.L_x_33:
[C---:B------:R-:W-:Y:S01]  /*23e0*/  LEA R3, R11.reuse, UR13, 0x3 ;  /* 0x0000000d0b037c11 */ /* 0x040fe2000f8e18ff */
[----:B------:R-:W-:Y:S01]  /*23f0*/  NOP ;  /* 0x0000000000007918 */ /* 0x000fe20000000000 */
[----:B-1-3--:R-:W-:Y:S02]  /*2400*/  SHF.L.U32 R0, R10, 0x1f, RZ ;  /* 0x0000001f0a007819 */ /* 0x00afe400000006ff */
[----:B------:R-:W-:Y:S02]  /*2410*/  LEA R5, R11, UR13, 0x4 ;  /* 0x0000000d0b057c11 */ /* 0x000fe4000f8e20ff */
[----:B--2-4-:R-:W1:Y:S02]  /*2420*/  SYNCS.PHASECHK.TRANS64.TRYWAIT P0, [R3+URZ+0x150], R0 ;  /* 0x00015000030075a7 */ /* 0x014e6400080011ff */
[----:B-1----:R-:W-:Y:S05]  /*2430*/  @!P0 BRA `(.L_x_40) ;  /* 0x0000008400188947 */ /* 0x002fea0003800000 */
.L_x_159:
[----:B------:R-:W2:Y:S01]  /*2440*/  LDS.128 R4, [R5+0x1e0] ;  /* 0x0001e00005047984 */ /* 0x000ea20000000c00 */
[----:B------:R-:W-:Y:S01]  /*2450*/  UISETP.GE.AND UP0, UPT, UR45, 0x1, UPT ;  /* 0x000000012d00788c */ /* 0x000fe2000bf06270 */
[----:B------:R-:W-:Y:S01]  /*2460*/  @!PT LDS RZ, [RZ] ;  /* 0x00000000fffff984 */ /* 0x000fe20000000800 */
[----:B------:R-:W-:Y:S01]  /*2470*/  @!PT LDS RZ, [RZ] ;  /* 0x00000000fffff984 */ /* 0x000fe20000000800 */
[----:B------:R-:W-:Y:S01]  /*2480*/  @!PT LDS RZ, [RZ] ;  /* 0x00000000fffff984 */ /* 0x000fe20000000800 */
[----:B------:R-:W-:Y:S01]  /*2490*/  @!PT LDS RZ, [RZ] ;  /* 0x00000000fffff984 */ /* 0x000fe20000000800 */
[----:B------:R3:W-:Y:S06]  /*24a0*/  MEMBAR.ALL.CTA ;  /* 0x0000000000007992 */ /* 0x0007ec0000008000 */
[----:B---3--:R-:W3:Y:S01]  /*24b0*/  FENCE.VIEW.ASYNC.S ;  /* 0x00000000000073c6 */ /* 0x008ee20000000000 */
[----:B--2---:R-:W-:-:S13]  /*24c0*/  LOP3.LUT P0, RZ, R6, 0x1, RZ, 0xc0, !PT ;  /* 0x0000000106ff7812 */ /* 0x004fda000780c0ff */
[----:B---3--:R-:W-:Y:S01]  /*24d0*/  VOTEU.ANY UP1, P0 ;  /* 0x0000000000ff7886 */ /* 0x008fe20000020100 */
[----:B------:R-:W-:-:S13]  /*24e0*/  PLOP3.LUT P0, PT, PT, PT, UP1, 0x80, 0x8 ;  /* 0x000000000008781c */ /* 0x000fda0003f0f018 */
[----:B-1----:R-:W-:Y:S02]  /*24f0*/  @P0 LOP3.LUT R0, R5, 0xffff, RZ, 0xc0, !PT ;  /* 0x0000ffff05000812 */ /* 0x002fe400078ec0ff */
[----:B------:R-:W-:Y:S02]  /*2500*/  @P0 MOV R2, R4 ;  /* 0x0000000400020202 */ /* 0x000fe40000000f00 */
[----:B------:R-:W-:Y:S01]  /*2510*/  @P0 R2UR UR5, R0 ;  /* 0x00000000000502ca */ /* 0x000fe200000e0000 */
[----:B------:R-:W-:Y:S01]  /*2520*/  VIADD R0, R3, 0x160 ;  /* 0x0000016003007836 */ /* 0x000fe20000000000 */
[----:B------:R-:W-:Y:S02]  /*2530*/  @P0 SHF.R.U32.HI R4, RZ, 0x10, R5 ;  /* 0x00000010ff040819 */ /* 0x000fe40000011605 */
[----:B------:R-:W-:Y:S02]  /*2540*/  @P0 R2UR UR7, R2 ;  /* 0x00000000020702ca */ /* 0x000fe400000e0000 */
[----:B------:R-:W-:-:S02]  /*2550*/  PRMT R0, RZ, 0x654, R0 ;  /* 0x00000654ff007816 */ /* 0x000fc40000000000 */
[----:B------:R-:W-:Y:S02]  /*2560*/  @P0 R2UR UR4, R4 ;  /* 0x00000000040402ca */ /* 0x000fe400000e0000 */
[----:B------:R1:W-:Y:S03]  /*2570*/  SYNCS.ARRIVE.TRANS64.RED.A1T0 RZ, [R0+URZ], RZ ;  /* 0x000000ff00ff79a7 */ /* 0x0003e600081004ff */
[----:B------:R-:W-:-:S04]  /*2580*/  @UP1 UMOV UR31, UR5 ;  /* 0x00000005001f1c82 */ /* 0x000fc80008000000 */
[----:B------:R-:W-:-:S04]  /*2590*/  @UP1 UMOV UR37, UR7 ;  /* 0x0000000700251c82 */ /* 0x000fc80008000000 */
[----:B------:R-:W-:Y:S01]  /*25a0*/  @UP1 UMOV UR36, UR4 ;  /* 0x0000000400241c82 */ /* 0x000fe20008000000 */
[----:B------:R-:W-:Y:S05]  /*25b0*/  BRA.U !UP0, `(.L_x_41) ;  /* 0x0000000108d47547 */ /* 0x000fea000b800000 */
[----:B------:R-:W2:Y:S01]  /*25c0*/  LDCU.128 UR16, c[0x0][0xb10] ;  /* 0x00016200ff1077ac */ /* 0x000ea20008000c00 */
[----:B------:R-:W3:Y:S01]  /*25d0*/  LDCU UR12, c[0x0][0xb20] ;  /* 0x00016400ff0c77ac */ /* 0x000ee20008000800 */
[----:B------:R-:W4:Y:S01]  /*25e0*/  LDCU UR20, c[0x0][0xb0c] ;  /* 0x00016180ff1477ac */ /* 0x000f220008000800 */
[----:B------:R-:W1:Y:S01]  /*25f0*/  LDCU.64 UR8, c[0x0][0xb28] ;  /* 0x00016500ff0877ac */ /* 0x000e620008000a00 */
[----:B------:R-:W-:Y:S02]  /*2600*/  UISETP.NE.AND UP3, UPT, UR45, 0x1, UPT ;  /* 0x000000012d00788c */ /* 0x000fe4000bf65270 */
[----:B--2---:R-:W-:Y:S02]  /*2610*/  UIMAD.WIDE.U32 UR10, UR38, UR19, URZ ;  /* 0x00000013260a72a5 */ /* 0x004fe4000f8e00ff */
[----:B------:R-:W-:Y:S02]  /*2620*/  UIMAD.WIDE.U32 UR4, UR39, UR16, URZ ;  /* 0x00000010270472a5 */ /* 0x000fe4000f8e00ff */
[----:B------:R-:W-:-:S02]  /*2630*/  UISETP.NE.AND UP0, UPT, UR18, 0x1, UPT ;  /* 0x000000011200788c */ /* 0x000fc4000bf05270 */
[----:B------:R-:W-:Y:S01]  /*2640*/  UIMAD.WIDE.U32 UR22, UR31, UR19, URZ ;  /* 0x000000131f1672a5 */ /* 0x000fe2000f8e00ff */
[----:B------:R-:W-:Y:S02]  /*2650*/  UMOV UR10, UR11 ;  /* 0x0000000b000a7c82 */ /* 0x000fe40008000000 */
[----:B------:R-:W-:Y:S01]  /*2660*/  UMOV UR4, UR5 ;  /* 0x0000000500047c82 */ /* 0x000fe20008000000 */
[----:B---3--:R-:W-:Y:S02]  /*2670*/  USHF.R.U32.HI UR10, URZ, UR12, UR10 ;  /* 0x0000000cff0a7299 */ /* 0x008fe4000801160a */
[----:B----4-:R-:W-:Y:S02]  /*2680*/  UISETP.NE.AND UP2, UPT, UR20, 0x1, UPT ;  /* 0x000000011400788c */ /* 0x010fe4000bf45270 */
[----:B------:R-:W-:Y:S02]  /*2690*/  USHF.R.U32.HI UR4, URZ, UR17, UR4 ;  /* 0x00000011ff047299 */ /* 0x000fe40008011604 */
[----:B------:R-:W-:-:S02]  /*26a0*/  USEL UR5, UR38, UR10, !UP0 ;  /* 0x0000000a26057287 */ /* 0x000fc4000c000000 */
[----:B------:R-:W-:Y:S02]  /*26b0*/  USEL UR7, UR39, UR4, !UP2 ;  /* 0x0000000427077287 */ /* 0x000fe4000d000000 */
[----:B-1----:R-:W-:Y:S01]  /*26c0*/  UIMAD.WIDE.U32 UR10, UR5, UR8, URZ ;  /* 0x00000008050a72a5 */ /* 0x002fe2000f8e00ff */
[----:B------:R-:W-:Y:S01]  /*26d0*/  UMOV UR4, UR23 ;  /* 0x0000001700047c82 */ /* 0x000fe20008000000 */
[----:B------:R-:W-:Y:S02]  /*26e0*/  UIMAD.WIDE.U32 UR14, UR37, UR16, URZ ;  /* 0x00000010250e72a5 */ /* 0x000fe4000f8e00ff */
[----:B------:R-:W-:-:S03]  /*26f0*/  UIMAD.WIDE.U32 UR22, UR7, UR8, URZ ;  /* 0x00000008071672a5 */ /* 0x000fc6000f8e00ff */
[----:B------:R-:W-:Y:S01]  /*2700*/  UMOV UR10, UR11 ;  /* 0x0000000b000a7c82 */ /* 0x000fe20008000000 */
[----:B------:R-:W-:Y:S02]  /*2710*/  USHF.R.U32.HI UR4, URZ, UR12, UR4 ;  /* 0x0000000cff047299 */ /* 0x000fe40008011604 */
[----:B------:R-:W-:Y:S01]  /*2720*/  @UP3 USHF.R.U32.HI UR5, URZ, UR9, UR10 ;  /* 0x00000009ff053299 */ /* 0x000fe2000801160a */
[----:B------:R-:W-:Y:S01]  /*2730*/  UMOV UR14, UR15 ;  /* 0x0000000f000e7c82 */ /* 0x000fe20008000000 */
[----:B------:R-:W-:Y:S01]  /*2740*/  UMOV UR22, UR23 ;  /* 0x0000001700167c82 */ /* 0x000fe20008000000 */
[----:B------:R-:W-:Y:S02]  /*2750*/  USHF.R.U32.HI UR17, URZ, UR17, UR14 ;  /* 0x00000011ff117299 */ /* 0x000fe4000801160e */
[----:B------:R-:W-:Y:S02]  /*2760*/  USEL UR4, UR31, UR4, !UP0 ;  /* 0x000000041f047287 */ /* 0x000fe4000c000000 */
[----:B------:R-:W-:-:S02]  /*2770*/  @UP3 USHF.R.U32.HI UR7, URZ, UR9, UR22 ;  /* 0x00000009ff073299 */ /* 0x000fc40008011616 */
[----:B------:R-:W-:Y:S02]  /*2780*/  UIMAD UR10, UR45, UR5, URZ ;  /* 0x000000052d0a72a4 */ /* 0x000fe4000f8e02ff */
[----:B------:R-:W-:Y:S02]  /*2790*/  USEL UR5, UR37, UR17, !UP2 ;  /* 0x0000001125057287 */ /* 0x000fe4000d000000 */
[----:B------:R-:W-:Y:S02]  /*27a0*/  UIMAD UR12, UR45, UR7, URZ ;  /* 0x000000072d0c72a4 */ /* 0x000fe4000f8e02ff */
[----:B------:R-:W-:Y:S02]  /*27b0*/  UISETP.GE.AND UP0, UPT, UR4, UR10, UPT ;  /* 0x0000000a0400728c */ /* 0x000fe4000bf06270 */
[----:B------:R-:W-:Y:S02]  /*27c0*/  UIMAD.WIDE.U32 UR10, UR4, UR8, URZ ;  /* 0x00000008040a72a5 */ /* 0x000fe4000f8e00ff */
[----:B------:R-:W-:-:S02]  /*27d0*/  UISETP.GE.OR UP0, UPT, UR5, UR12, UP0 ;  /* 0x0000000c0500728c */ /* 0x000fc40008706670 */
[----:B------:R-:W-:Y:S02]  /*27e0*/  UIMAD.WIDE.U32 UR14, UR5, UR8, URZ ;  /* 0x00000008050e72a5 */ /* 0x000fe4000f8e00ff */
[----:B------:R-:W-:Y:S01]  /*27f0*/  UIADD3 UR12, UPT, UPT, -UR5, URZ, URZ ;  /* 0x000000ff050c7290 */ /* 0x000fe2000fffe1ff */
[----:B------:R-:W-:Y:S01]  /*2800*/  UMOV UR10, UR11 ;  /* 0x0000000b000a7c82 */ /* 0x000fe20008000000 */
[----:B------:R-:W-:Y:S02]  /*2810*/  UIADD3 UR11, UPT, UPT, -UR4, URZ, URZ ;  /* 0x000000ff040b7290 */ /* 0x000fe4000fffe1ff */
[----:B------:R-:W-:-:S03]  /*2820*/  USHF.R.U32.HI UR10, URZ, UR9, UR10 ;  /* 0x00000009ff0a7299 */ /* 0x000fc6000801160a */
[----:B------:R-:W-:Y:S01]  /*2830*/  @!UP0 UMOV UR8, UR15 ;  /* 0x0000000f00088c82 */ /* 0x000fe20008000000 */
[----:B------:R-:W-:Y:S02]  /*2840*/  UIMAD UR11, UR18, UR11, UR31 ;  /* 0x0000000b120b72a4 */ /* 0x000fe4000f8e021f */
[----:B------:R-:W-:Y:S02]  /*2850*/  USEL UR10, UR4, UR10, !UP3 ;  /* 0x0000000a040a7287 */ /* 0x000fe4000d800000 */
[----:B------:R-:W-:Y:S02]  /*2860*/  @!UP0 USHF.R.U32.HI UR8, URZ, UR9, UR8 ;  /* 0x00000009ff088299 */ /* 0x000fe40008011608 */
[----:B------:R-:W-:Y:S02]  /*2870*/  UIADD3 UR9, UPT, UPT, -UR10, URZ, URZ ;  /* 0x000000ff0a097290 */ /* 0x000fe4000fffe1ff */
[----:B------:R-:W-:Y:S02]  /*2880*/  @!UP0 USEL UR8, UR5, UR8, !UP3 ;  /* 0x0000000805088287 */ /* 0x000fe4000d800000 */
[----:B------:R-:W-:-:S02]  /*2890*/  UIMAD UR9, UR45, UR9, UR4 ;  /* 0x000000092d0972a4 */ /* 0x000fc4000f8e0204 */
[----:B------:R-:W-:Y:S02]  /*28a0*/  @!UP0 UIADD3 UR10, UPT, UPT, UR10, -UR8, URZ ;  /* 0x800000080a0a8290 */ /* 0x000fe4000fffe0ff */
[----:B------:R-:W-:Y:S02]  /*28b0*/  @!UP0 UIMAD UR8, UR9, UR7, UR8 ;  /* 0x00000007090882a4 */ /* 0x000fe4000f8e0208 */
[----:B------:R-:W-:Y:S02]  /*28c0*/  @!UP0 UIMAD UR4, UR45, UR10, UR5 ;  /* 0x0000000a2d0482a4 */ /* 0x000fe4000f8e0205 */
[----:B------:R-:W-:Y:S02]  /*28d0*/  UIMAD UR7, UR20, UR12, UR37 ;  /* 0x0000000c140772a4 */ /* 0x000fe4000f8e0225 */
[----:B------:R-:W-:Y:S01]  /*28e0*/  UIMAD UR31, UR4, UR18, UR11 ;  /* 0x00000012041f72a4 */ /* 0x000fe2000f8e020b */
[----:B------:R-:W-:Y:S02]  /*28f0*/  @!UP0 UMOV UR5, UR8 ;  /* 0x0000000800058c82 */ /* 0x000fe40008000000 */
[----:B------:R-:W-:-:S12]  /*2900*/  UIMAD UR37, UR5, UR20, UR7 ;  /* 0x00000014052572a4 */ /* 0x000fd8000f8e0207 */
.L_x_41:
[----:B------:R-:W2:Y:S02]  /*2910*/  LDCU UR4, c[0x0][0xb30] ;  /* 0x00016600ff0477ac */ /* 0x000ea40008000800 */
[----:B--2---:R-:W-:-:S09]  /*2920*/  UISETP.NE.AND UP0, UPT, UR4, 0x1, UPT ;  /* 0x000000010400788c */ /* 0x004fd2000bf05270 */
[----:B------:R-:W-:Y:S05]  /*2930*/  BRA.U UP0, `(.L_x_42) ;  /* 0x0000000100447547 */ /* 0x000fea000b800000 */
[----:B------:R-:W2:Y:S01]  /*2940*/  LDCU.128 UR16, c[0x0][0xb10] ;  /* 0x00016200ff1077ac */ /* 0x000ea20008000c00 */
[----:B------:R-:W3:Y:S01]  /*2950*/  LDCU UR10, c[0x0][0xb0c] ;  /* 0x00016180ff0a77ac */ /* 0x000ee20008000800 */
[----:B------:R-:W4:Y:S01]  /*2960*/  LDCU UR7, c[0x0][0xb20] ;  /* 0x00016400ff0777ac */ /* 0x000f220008000800 */
[----:B--2---:R-:W-:Y:S02]  /*2970*/  UIMAD.WIDE.U32 UR8, UR37, UR16, URZ ;  /* 0x00000010250872a5 */ /* 0x004fe4000f8e00ff */
[----:B------:R-:W-:Y:S02]  /*2980*/  UIMAD.WIDE.U32 UR4, UR31, UR19, URZ ;  /* 0x000000131f0472a5 */ /* 0x000fe4000f8e00ff */
[----:B---3--:R-:W-:Y:S02]  /*2990*/  UISETP.NE.AND UP2, UPT, UR10, 0x1, UPT ;  /* 0x000000010a00788c */ /* 0x008fe4000bf45270 */
[----:B------:R-:W-:Y:S01]  /*29a0*/  UISETP.NE.AND UP0, UPT, UR18, 0x1, UPT ;  /* 0x000000011200788c */ /* 0x000fe2000bf05270 */
[----:B------:R-:W-:-:S02]  /*29b0*/  UMOV UR8, UR9 ;  /* 0x0000000900087c82 */ /* 0x000fc40008000000 */
[----:B------:R-:W-:Y:S01]  /*29c0*/  UMOV UR4, UR5 ;  /* 0x0000000500047c82 */ /* 0x000fe20008000000 */
[----:B------:R-:W-:Y:S02]  /*29d0*/  USHF.R.U32.HI UR17, URZ, UR17, UR8 ;  /* 0x00000011ff117299 */ /* 0x000fe40008011608 */
[----:B----4-:R-:W-:Y:S02]  /*29e0*/  USHF.R.U32.HI UR4, URZ, UR7, UR4 ;  /* 0x00000007ff047299 */ /* 0x010fe40008011604 */
[----:B------:R-:W-:Y:S02]  /*29f0*/  USEL UR5, UR37, UR17, !UP2 ;  /* 0x0000001125057287 */ /* 0x000fe4000d000000 */
[----:B------:R-:W-:-:S04]  /*2a00*/  USEL UR4, UR31, UR4, !UP0 ;  /* 0x000000041f047287 */ /* 0x000fc8000c000000 */
[----:B------:R-:W-:Y:S02]  /*2a10*/  UIADD3 UR7, UPT, UPT, UR5, -UR4, URZ ;  /* 0x8000000405077290 */ /* 0x000fe4000fffe0ff */
[----:B------:R-:W-:Y:S02]  /*2a20*/  UIADD3 UR4, UPT, UPT, -UR5, UR4, URZ ;  /* 0x0000000405047290 */ /* 0x000fe4000fffe1ff */
[----:B------:R-:W-:Y:S02]  /*2a30*/  UIMAD UR31, UR7, UR18, UR31 ;  /* 0x00000012071f72a4 */ /* 0x000fe4000f8e021f */
[----:B------:R-:W-:-:S12]  /*2a40*/  UIMAD UR37, UR4, UR10, UR37 ;  /* 0x0000000a042572a4 */ /* 0x000fd8000f8e0225 */
.L_x_42:
[----:B------:R-:W-:Y:S01]  /*2a50*/  VIADD R11, R11, 0x1 ;  /* 0x000000010b0b7836 */ /* 0x000fe20000000000 */
[----:B------:R-:W-:Y:S01]  /*2a60*/  R2UR UR4, R88 ;  /* 0x00000000580472ca */ /* 0x000fe200000e0000 */
[----:B------:R-:W-:Y:S01]  /*2a70*/  UIADD3 UR32, UPT, UPT, UR37, UR59, URZ ;  /* 0x0000003b25207290 */ /* 0x000fe2000fffe0ff */
[----:B------:R-:W-:Y:S02]  /*2a80*/  PLOP3.LUT P1, PT, PT, PT, PT, 0x80, 0x8 ;  /* 0x000000000008781c */ /* 0x000fe40003f2f070 */
[----:B------:R-:W-:-:S04]  /*2a90*/  ISETP.NE.AND P0, PT, R11, 0x2, PT ;  /* 0x000000020b00780c */ /* 0x000fc80003f05270 */
[----:B------:R-:W-:Y:S02]  /*2aa0*/  SEL R3, RZ, 0x1, P0 ;  /* 0x00000001ff037807 */ /* 0x000fe40000000000 */
[----:B------:R-:W-:Y:S02]  /*2ab0*/  SEL R11, R11, RZ, P0 ;  /* 0x000000ff0b0b7207 */ /* 0x000fe40000000000 */
[----:B------:R-:W-:Y:S01]  /*2ac0*/  LOP3.LUT R10, R10, R3, RZ, 0x3c, !PT ;  /* 0x000000030a0a7212 */ /* 0x000fe200078e3cff */
[----:B------:R-:W-:Y:S01]  /*2ad0*/  UIADD3 UR34, UPT, UPT, UR31, UR4, URZ ;  /* 0x000000041f227290 */ /* 0x000fe2000fffe0ff */
[----:B------:R-:W-:Y:S11]  /*2ae0*/  BRA.U UP1, `(.L_x_43) ;  /* 0xfffffff101447547 */ /* 0x000ff6000b83ffff */
[----:B------:R-:W-:Y:S01]  /*2af0*/  UIADD3 UR13, UPT, UPT, UR13, 0x80, URZ ;  /* 0x000000800d0d7890 */ /* 0x000fe2000fffe0ff */
[----:B------:R-:W-:-:S03]  /*2b00*/  SHF.L.U32 R3, R12, 0x1f, RZ ;  /* 0x0000001f0c037819 */ /* 0x000fc600000006ff */
[----:B------:R-:W-:-:S09]  /*2b10*/  ULEA UR4, UR6, UR13, 0x3 ;  /* 0x0000000d06047291 */ /* 0x000fd2000f8e18ff */
[----:B------:R-:W2:Y:S02]  /*2b20*/  SYNCS.PHASECHK.TRANS64.TRYWAIT P0, [UR4], R3 ;  /* 0x00000003ff0075a7 */ /* 0x000ea40008001104 */
[----:B--2---:R-:W-:Y:S05]  /*2b30*/  @!P0 BRA `(.L_x_44) ;  /* 0x0000007c006c8947 */ /* 0x004fea0003800000 */
.L_x_161:
[----:B------:R-:W-:-:S04]  /*2b40*/  UIADD3 UR4, UPT, UPT, UR6, 0x1, URZ ;  /* 0x0000000106047890 */ /* 0x000fc8000fffe0ff */
[----:B------:R-:W-:-:S04]  /*2b50*/  UISETP.NE.AND UP0, UPT, UR4, 0x10, UPT ;  /* 0x000000100400788c */ /* 0x000fc8000bf05270 */
[----:B------:R-:W-:Y:S02]  /*2b60*/  USEL UR6, URZ, 0x1, UP0 ;  /* 0x00000001ff067887 */ /* 0x000fe40008000000 */
[----:B------:R-:W-:-:S04]  /*2b70*/  USEL UR4, UR4, URZ, UP0 ;  /* 0x000000ff04047287 */ /* 0x000fc80008000000 */
[----:B------:R-:W-:Y:S01]  /*2b80*/  ULEA UR5, UR4, UR13, 0x3 ;  /* 0x0000000d04057291 */ /* 0x000fe2000f8e18ff */
[----:B------:R-:W-:-:S04]  /*2b90*/  LOP3.LUT R2, R12, UR6, RZ, 0x3c, !PT ;  /* 0x000000060c027c12 */ /* 0x000fc8000f8e3cff */
[----:B-1----:R-:W-:-:S04]  /*2ba0*/  SHF.L.U32 R3, R2, 0x1f, RZ ;  /* 0x0000001f02037819 */ /* 0x002fc800000006ff */
[----:B------:R-:W1:Y:S02]  /*2bb0*/  SYNCS.PHASECHK.TRANS64.TRYWAIT P0, [UR5], R3 ;  /* 0x00000003ff0075a7 */ /* 0x000e640008001105 */
[----:B-1----:R-:W-:Y:S05]  /*2bc0*/  @!P0 BRA `(.L_x_45) ;  /* 0x0000007c00608947 */ /* 0x002fea0003800000 */
.L_x_163:
        /* <DEDUP_REMOVED lines=9> */
.L_x_165:
        /* <DEDUP_REMOVED lines=9> */
.L_x_167:
        /* <DEDUP_REMOVED lines=9> */
.L_x_169:
        /* <DEDUP_REMOVED lines=9> */
.L_x_171:
        /* <DEDUP_REMOVED lines=9> */
.L_x_173:
        /* <DEDUP_REMOVED lines=9> */
.L_x_175:
        /* <DEDUP_REMOVED lines=9> */
.L_x_177:
        /* <DEDUP_REMOVED lines=9> */
.L_x_179:
        /* <DEDUP_REMOVED lines=9> */
.L_x_181:
        /* <DEDUP_REMOVED lines=9> */
.L_x_183:
        /* <DEDUP_REMOVED lines=9> */
.L_x_185:
        /* <DEDUP_REMOVED lines=9> */
.L_x_187:
        /* <DEDUP_REMOVED lines=9> */
.L_x_189:
[----:B------:R-:W-:-:S04]  /*3320*/  UIADD3 UR4, UPT, UPT, UR4, 0x1, URZ ;  /* 0x0000000104047890 */ /* 0x000fc8000fffe0ff */
[----:B------:R-:W-:-:S04]  /*3330*/  UISETP.NE.AND UP0, UPT, UR4, 0x10, UPT ;  /* 0x000000100400788c */ /* 0x000fc8000bf05270 */
[----:B------:R-:W-:Y:S02]  /*3340*/  USEL UR5, URZ, 0x1, UP0 ;  /* 0x00000001ff057887 */ /* 0x000fe40008000000 */
[----:B------:R-:W-:-:S04]  /*3350*/  USEL UR4, UR4, URZ, UP0 ;  /* 0x000000ff04047287 */ /* 0x000fc80008000000 */
[----:B------:R-:W-:Y:S01]  /*3360*/  ULEA UR4, UR4, UR13, 0x3 ;  /* 0x0000000d04047291 */ /* 0x000fe2000f8e18ff */
[----:B-1----:R-:W-:-:S04]  /*3370*/  LOP3.LUT R3, R2, UR5, RZ, 0x3c, !PT ;  /* 0x0000000502037c12 */ /* 0x002fc8000f8e3cff */
[----:B------:R-:W-:Y:S01]  /*3380*/  SHF.L.U32 R3, R3, 0x1f, RZ ;  /* 0x0000001f03037819 */ /* 0x000fe200000006ff */
[----:B------:R-:W-:-:S07]  /*3390*/  IMAD.U32 R0, RZ, RZ, UR4 ;  /* 0x00000004ff007e24 */ /* 0x000fce000f8e00ff */
.L_x_59:
[----:B-1----:R1:W2:Y:S02]  /*33a0*/  SYNCS.PHASECHK.TRANS64.TRYWAIT P0, [R0+URZ], R3 ;  /* 0x00000003000075a7 */ /* 0x0022a400080011ff */
[----:B--2---:R-:W-:Y:S05]  /*33b0*/  @!P0 NANOSLEEP.SYNCS 0x989680 ;  /* 0x009896800000895d */ /* 0x004fea0003900000 */
[----:B------:R-:W2:Y:S02]  /*33c0*/  @!P0 SYNCS.PHASECHK.TRANS64 P0, [R0+URZ], R3 ;  /* 0x00000003000085a7 */ /* 0x000ea400080010ff */
[----:B--2---:R-:W-:Y:S05]  /*33d0*/  @P0 EXIT ;  /* 0x000000000000094d */ /* 0x004fea0003800000 */
[----:B------:R-:W-:Y:S05]  /*33e0*/  BRA `(.L_x_59) ;  /* 0xfffffffc00ec7947 */ /* 0x000fea000383ffff */
.L_x_23:
[----:B------:R-:W-:-:S04]  /*33f0*/  UISETP.NE.AND UP0, UPT, UR58, URZ, UPT ;  /* 0x000000ff3a00728c */ /* 0x000fc8000bf05270 */
[----:B------:R-:W-:-:S09]  /*3400*/  UISETP.NE.OR UP0, UPT, UR20, 0x1, UP0 ;  /* 0x000000011400788c */ /* 0x000fd20008705670 */
[----:B------:R-:W-:Y:S05]  /*3410*/  BRA.U UP0, `(.L_x_60) ;  /* 0x0000000500487547 */ /* 0x000fea000b800000 */
[----:B------:R-:W-:Y:S01]  /*3420*/  ISETP.GE.U32.AND P2, PT, R0, 0x8, PT ;  /* 0x000000080000780c */ /* 0x000fe20003f46070 */
[----:B------:R-:W-:Y:S01]  /*3430*/  IMAD.MOV.U32 R12, RZ, RZ, 0x1 ;  /* 0x00000001ff0c7424 */ /* 0x000fe200078e00ff */
[----:B------:R-:W-:Y:S02]  /*3440*/  CS2R R10, SRZ ;  /* 0x00000000000a7805 */ /* 0x000fe4000001ff00 */
[----:B------:R-:W-:Y:S01]  /*3450*/  CS2R R8, SRZ ;  /* 0x0000000000087805 */ /* 0x000fe2000001ff00 */
[----:B------:R-:W-:Y:S01]  /*3460*/  UMOV UR4, 0x400 ;  /* 0x0000040000047882 */ /* 0x000fe20000000000 */
[----:B------:R-:W-:Y:S01]  /*3470*/  UMOV UR5, URZ ;  /* 0x000000ff00057c82 */ /* 0x000fe20008000000 */
[----:B------:R-:W-:-:S12]  /*3480*/  ULEA UR6, UR58, UR4, 0x18 ;  /* 0x000000043a067291 */ /* 0x000fd8000f8ec0ff */
.L_x_64:
[----:B------:R-:W-:Y:S02]  /*3490*/  LEA R2, R8, UR6, 0x3 ;  /* 0x0000000608027c11 */ /* 0x000fe4000f8e18ff */
[----:B------:R-:W-:-:S03]  /*34a0*/  SHF.L.U32 R5, R9, 0x1f, RZ ;  /* 0x0000001f09057819 */ /* 0x000fc600000006ff */
[----:B------:R-:W-:Y:S01]  /*34b0*/  VIADD R4, R2, 0x1c0 ;  /* 0x000001c002047836 */ /* 0x000fe20000000000 */
[----:B------:R-:W2:Y:S02]  /*34c0*/  SYNCS.PHASECHK.TRANS64.TRYWAIT P0, [R2+URZ+0x1b0], R5 ;  /* 0x0001b005020075a7 */ /* 0x000ea400080011ff */
[----:B--2---:R-:W-:Y:S05]  /*34d0*/  @!P0 BRA `(.L_x_61) ;  /* 0x00000078006c8947 */ /* 0x004fea0003800000 */
.L_x_190:
[----:B------:R-:W-:Y:S01]  /*34e0*/  ULEA UR4, UR5, UR6, 0x3 ;  /* 0x0000000605047291 */ /* 0x000fe2000f8e18ff */
[----:B------:R-:W-:Y:S02]  /*34f0*/  PRMT R4, RZ, 0x654, R4 ;  /* 0x00000654ff047816 */ /* 0x000fe40000000004 */
[----:B--2---:R-:W-:Y:S01]  /*3500*/  SHF.L.U32 R5, R12, 0x1f, RZ ;  /* 0x0000001f0c057819 */ /* 0x004fe200000006ff */
[----:B------:R-:W-:Y:S01]  /*3510*/  UIADD3 UR7, UPT, UPT, UR4, 0x150, URZ ;  /* 0x0000015004077890 */ /* 0x000fe2000fffe0ff */
[----:B------:R2:W-:Y:S05]  /*3520*/  SYNCS.ARRIVE.TRANS64.RED.A1T0 RZ, [R4+URZ], RZ ;  /* 0x000000ff04ff79a7 */ /* 0x0005ea00081004ff */
[----:B------:R-:W-:Y:S01]  /*3530*/  IMAD.U32 R7, RZ, RZ, UR7 ;  /* 0x00000007ff077e24 */ /* 0x000fe2000f8e00ff */
[----:B------:R-:W3:Y:S04]  /*3540*/  SYNCS.PHASECHK.TRANS64.TRYWAIT P0, [UR4+0x160], R5 ;  /* 0x00016005ff0075a7 */ /* 0x000ee80008001104 */
[----:B------:R-:W-:Y:S01]  /*3550*/  PRMT R6, R0, 0x654, R7 ;  /* 0x0000065400067816 */ /* 0x000fe20000000007 */
[----:B--2---:R-:W-:Y:S01]  /*3560*/  @!P2 IMAD.MOV.U32 R4, RZ, RZ, 0x10 ;  /* 0x00000010ff04a424 */ /* 0x004fe200078e00ff */
[----:B---3--:R-:W-:Y:S06]  /*3570*/  @!P0 BRA `(.L_x_62) ;  /* 0x0000007800588947 */ /* 0x008fec0003800000 */
.L_x_192:
[----:B------:R-:W-:Y:S01]  /*3580*/  ULEA UR8, UR5, UR6, 0x4 ;  /* 0x0000000605087291 */ /* 0x000fe2000f8e20ff */
[----:B------:R-:W-:Y:S01]  /*3590*/  SEL R3, R6, R3, !P2 ;  /* 0x0000000306037207 */ /* 0x000fe20005000000 */
[----:B------:R-:W-:Y:S01]  /*35a0*/  UIADD3 UR9, UPT, UPT, UR4, 0x150, URZ ;  /* 0x0000015004097890 */ /* 0x000fe2000fffe0ff */
[----:B--2---:R-:W-:Y:S01]  /*35b0*/  LEA R2, R11, UR6, 0x3 ;  /* 0x000000060b027c11 */ /* 0x004fe2000f8e18ff */
[----:B------:R-:W-:Y:S01]  /*35c0*/  UIADD3 UR8, UPT, UPT, UR8, 0x1e0, URZ ;  /* 0x000001e008087890 */ /* 0x000fe2000fffe0ff */
[----:B------:R-:W-:Y:S01]  /*35d0*/  SHF.L.U32 R5, R10, 0x1f, RZ ;  /* 0x0000001f0a057819 */ /* 0x000fe200000006ff */
[----:B------:R2:W-:Y:S01]  /*35e0*/  @!P2 SYNCS.ARRIVE.TRANS64.RED RZ, [R3+URZ], R4 ;  /* 0x0000000403ffa9a7 */ /* 0x0005e200080004ff */
[----:B------:R-:W-:Y:S01]  /*35f0*/  UIADD3 UR4, UPT, UPT, UR5, 0x1, URZ ;  /* 0x0000000105047890 */ /* 0x000fe2000fffe0ff */
[----:B------:R-:W-:-:S03]  /*3600*/  VIADD R8, R8, 0x1 ;  /* 0x0000000108087836 */ /* 0x000fc60000000000 */
[----:B------:R-:W-:Y:S02]  /*3610*/  UISETP.NE.AND UP0, UPT, UR4, 0x2, UPT ;  /* 0x000000020400788c */ /* 0x000fe4000bf05270 */
[----:B------:R-:W-:Y:S06]  /*3620*/  UGETNEXTWORKID.BROADCAST [UR8], [UR9] ;  /* 0x00000000080073ca */ /* 0x000fec0008000100 */
[----:B------:R-:W-:Y:S01]  /*3630*/  USEL UR7, URZ, 0x1, UP0 ;  /* 0x00000001ff077887 */ /* 0x000fe20008000000 */
[----:B------:R-:W-:Y:S01]  /*3640*/  ISETP.NE.AND P0, PT, R8, 0x2, PT ;  /* 0x000000020800780c */ /* 0x000fe20003f05270 */
[----:B------:R-:W-:Y:S01]  /*3650*/  USEL UR5, UR4, URZ, UP0 ;  /* 0x000000ff04057287 */ /* 0x000fe20008000000 */
[----:B------:R-:W3:Y:S03]  /*3660*/  SYNCS.PHASECHK.TRANS64.TRYWAIT P1, [R2+URZ+0x150], R5 ;  /* 0x00015005020075a7 */ /* 0x000ee600080211ff */
[----:B------:R-:W-:Y:S01]  /*3670*/  LOP3.LUT R12, R12, UR7, RZ, 0x3c, !PT ;  /* 0x000000070c0c7c12 */ /* 0x000fe2000f8e3cff */
[----:B--23--:R-:W-:Y:S07]  /*3680*/  @!P1 BRA `(.L_x_63) ;  /* 0x00000078002c9947 */ /* 0x00cfee0003800000 */
.L_x_193:
[C---:B------:R-:W-:Y:S01]  /*3690*/  LEA R4, R11.reuse, UR6, 0x4 ;  /* 0x000000060b047c11 */ /* 0x040fe2000f8e20ff */
[----:B--2---:R-:W-:Y:S01]  /*36a0*/  VIADD R2, R2, 0x160 ;  /* 0x0000016002027836 */ /* 0x004fe20000000000 */
[----:B------:R-:W-:Y:S01]  /*36b0*/  SEL R8, R8, RZ, P0 ;  /* 0x000000ff08087207 */ /* 0x000fe20000000000 */
[----:B------:R-:W-:-:S03]  /*36c0*/  VIADD R11, R11, 0x1 ;  /* 0x000000010b0b7836 */ /* 0x000fc60000000000 */
[----:B------:R-:W2:Y:S01]  /*36d0*/  LDS.128 R4, [R4+0x1e0] ;  /* 0x0001e00004047984 */ /* 0x000ea20000000c00 */
[----:B------:R-:W-:Y:S02]  /*36e0*/  PRMT R2, RZ, 0x654, R2 ;  /* 0x00000654ff027816 */ /* 0x000fe40000000002 */
[C---:B------:R-:W-:Y:S01]  /*36f0*/  ISETP.NE.AND P1, PT, R11.reuse, 0x2, PT ;  /* 0x000000020b00780c */ /* 0x040fe20003f25270 */
[----:B------:R-:W-:Y:S01]  /*3700*/  @!PT LDS RZ, [RZ] ;  /* 0x00000000fffff984 */ /* 0x000fe20000000800 */
[----:B------:R-:W-:Y:S01]  /*3710*/  @!PT LDS RZ, [RZ] ;  /* 0x00000000fffff984 */ /* 0x000fe20000000800 */
[----:B------:R-:W-:Y:S01]  /*3720*/  @!PT LDS RZ, [RZ] ;  /* 0x00000000fffff984 */ /* 0x000fe20000000800 */
[----:B------:R-:W-:Y:S01]  /*3730*/  @!PT LDS RZ, [RZ] ;  /* 0x00000000fffff984 */ /* 0x000fe20000000800 */
[----:B------:R3:W-:Y:S06]  /*3740*/  MEMBAR.ALL.CTA ;  /* 0x0000000000007992 */ /* 0x0007ec0000008000 */
[----:B---3--:R-:W3:Y:S01]  /*3750*/  FENCE.VIEW.ASYNC.S ;  /* 0x00000000000073c6 */ /* 0x008ee20000000000 */
[----:B------:R-:W-:Y:S01]  /*3760*/  SEL R11, R11, RZ, P1 ;  /* 0x000000ff0b0b7207 */ /* 0x000fe20000800000 */
[----:B---3--:R3:W-:Y:S01]  /*3770*/  SYNCS.ARRIVE.TRANS64.RED.A1T0 RZ, [R2+URZ], RZ ;  /* 0x000000ff02ff79a7 */ /* 0x0087e200081004ff */
[----:B--2---:R-:W-:-:S02]  /*3780*/  LOP3.LUT P3, RZ, R6, 0x1, RZ, 0xc0, !PT ;  /* 0x0000000106ff7812 */ /* 0x004fc4000786c0ff */
[----:B------:R-:W-:-:S04]  /*3790*/  SEL R5, RZ, 0x1, P1 ;  /* 0x00000001ff057807 */ /* 0x000fc80000800000 */
[----:B------:R-:W-:Y:S02]  /*37a0*/  LOP3.LUT R10, R10, R5, RZ, 0x3c, !PT ;  /* 0x000000050a0a7212 */ /* 0x000fe400078e3cff */
[----:B---3--:R-:W-:-:S04]  /*37b0*/  SEL R2, RZ, 0x1, P0 ;  /* 0x00000001ff027807 */ /* 0x008fc80000000000 */
[----:B------:R-:W-:Y:S01]  /*37c0*/  LOP3.LUT R9, R9, R2, RZ, 0x3c, !PT ;  /* 0x0000000209097212 */ /* 0x000fe200078e3cff */
[----:B------:R-:W-:Y:S06]  /*37d0*/  @P3 BRA `(.L_x_64) ;  /* 0xfffffffc002c3947 */ /* 0x000fec000383ffff */
[----:B------:R-:W-:Y:S01]  /*37e0*/  ULEA UR4, UR5, UR6, 0x3 ;  /* 0x0000000605047291 */ /* 0x000fe2000f8e18ff */
[----:B------:R-:W-:-:S08]  /*37f0*/  SHF.L.U32 R3, R12, 0x1f, RZ ;  /* 0x0000001f0c037819 */ /* 0x000fd000000006ff */
[----:B------:R-:W2:Y:S02]  /*3800*/  SYNCS.PHASECHK.TRANS64 P0, [UR4+0x160], R3 ;  /* 0x00016003ff0075a7 */ /* 0x000ea40008001004 */
[----:B--2---:R-:W-:Y:S05]  /*3810*/  @P0 BRA `(.L_x_65) ;  /* 0x0000000000080947 */ /* 0x004fea0003800000 */
[----:B------:R-:W2:Y:S02]  /*3820*/  SYNCS.PHASECHK.TRANS64.TRYWAIT P0, [UR4+0x160], R3 ;  /* 0x00016003ff0075a7 */ /* 0x000ea40008001104 */
[----:B--2---:R-:W-:Y:S05]  /*3830*/  @!P0 BRA `(.L_x_66) ;  /* 0x0000007400d48947 */ /* 0x004fea0003800000 */
.L_x_65:
[----:B------:R-:W-:-:S04]  /*3840*/  UIADD3 UR7, UPT, UPT, UR5, 0x1, URZ ;  /* 0x0000000105077890 */ /* 0x000fc8000fffe0ff */
[----:B------:R-:W-:-:S04]  /*3850*/  UISETP.NE.AND UP0, UPT, UR7, 0x2, UPT ;  /* 0x000000020700788c */ /* 0x000fc8000bf05270 */
[----:B------:R-:W-:Y:S02]  /*3860*/  USEL UR8, URZ, 0x1, UP0 ;  /* 0x00000001ff087887 */ /* 0x000fe40008000000 */
[----:B------:R-:W-:-:S04]  /*3870*/  USEL UR7, UR7, URZ, UP0 ;  /* 0x000000ff07077287 */ /* 0x000fc80008000000 */
[----:B------:R-:W-:Y:S01]  /*3880*/  ULEA UR7, UR7, UR6, 0x3 ;  /* 0x0000000607077291 */ /* 0x000fe2000f8e18ff */
[----:B--2---:R-:W-:-:S04]  /*3890*/  LOP3.LUT R3, R12, UR8, RZ, 0x3c, !PT ;  /* 0x000000080c037c12 */ /* 0x004fc8000f8e3cff */
[----:B------:R-:W-:-:S04]  /*38a0*/  SHF.L.U32 R0, R3, 0x1f, RZ ;  /* 0x0000001f03007819 */ /* 0x000fc800000006ff */
[----:B------:R-:W2:Y:S02]  /*38b0*/  SYNCS.PHASECHK.TRANS64 P0, [UR7+0x160], R0 ;  /* 0x00016000ff0075a7 */ /* 0x000ea40008001007 */
[----:B-12---:R-:W-:Y:S05]  /*38c0*/  @P0 EXIT ;  /* 0x000000000000094d */ /* 0x006fea0003800000 */
[----:B------:R-:W-:Y:S02]  /*38d0*/  SHF.L.U32 R3, R3, 0x1f, RZ ;  /* 0x0000001f03037819 */ /* 0x000fe400000006ff */
[----:B------:R-:W-:-:S07]  /*38e0*/  MOV R0, UR7 ;  /* 0x0000000700007c02 */ /* 0x000fce0008000f00 */
.L_x_67:
[----:B-1----:R1:W2:Y:S02]  /*38f0*/  SYNCS.PHASECHK.TRANS64.TRYWAIT P0, [R0+URZ+0x160], R3 ;  /* 0x00016003000075a7 */ /* 0x0022a400080011ff */
[----:B--2---:R-:W-:Y:S05]  /*3900*/  @!P0 NANOSLEEP.SYNCS 0x989680 ;  /* 0x009896800000895d */ /* 0x004fea0003900000 */
[----:B------:R-:W2:Y:S02]  /*3910*/  @!P0 SYNCS.PHASECHK.TRANS64 P0, [R0+URZ+0x160], R3 ;  /* 0x00016003000085a7 */ /* 0x000ea400080010ff */
[----:B--2---:R-:W-:Y:S05]  /*3920*/  @P0 EXIT ;  /* 0x000000000000094d */ /* 0x004fea0003800000 */
[----:B------:R-:W-:Y:S05]  /*3930*/  BRA `(.L_x_67) ;  /* 0xfffffffc00ec7947 */ /* 0x000fea000383ffff */
.L_x_60:
[----:B------:R-:W-:Y:S05]  /*3940*/  BRA.U UP5, `(.L_x_68) ;  /* 0x0000001105a07547 */ /* 0x000fea000b800000 */
[----:B------:R-:W-:Y:S01]  /*3950*/  UMOV UR4, 0x40 ;  /* 0x0000004000047882 */ /* 0x000fe20000000000 */
[----:B------:R-:W-:Y:S01]  /*3960*/  NOP ;  /* 0x0000000000007918 */ /* 0x000fe20000000000 */
[----:B------:R-:W-:Y:S01]  /*3970*/  ULEA UR5, UR58, UR4, 0x18 ;  /* 0x000000043a057291 */ /* 0x000fe2000f8ec0ff */
[----:B------:R-:W-:Y:S02]  /*3980*/  UMOV UR6, 0x400 ;  /* 0x0000040000067882 */ /* 0x000fe40000000000 */
[----:B------:R-:W-:-:S06]  /*3990*/  ULEA UR6, UR58, UR6, 0x18 ;  /* 0x000000063a067291 */ /* 0x000fcc000f8ec0ff */
[----:B------:R-:W2:Y:S02]  /*39a0*/  LDS.U8 R0, [UR5+0x1c] ;  /* 0x00001c05ff007984 */ /* 0x000ea40008000000 */
[----:B--2---:R-:W-:-:S13]  /*39b0*/  ISETP.NE.AND P0, PT, R0, RZ, PT ;  /* 0x000000ff0000720c */ /* 0x004fda0003f05270 */
[----:B------:R-:W-:Y:S05]  /*39c0*/  @P0 BRA `(.L_x_69) ;  /* 0x0000000400080947 */ /* 0x000fea0003800000 */
[----:B------:R-:W-:Y:S02]  /*39d0*/  UISETP.NE.U32.AND UP1, UPT, UR33, 0x1, UPT ;  /* 0x000000012100788c */ /* 0x000fe4000bf25070 */
[----:B------:R-:W-:-:S07]  /*39e0*/  UIADD3 UR7, UPT, UPT, UR5, 0x8, URZ ;  /* 0x0000000805077890 */ /* 0x000fce000fffe0ff */
[----:B------:R-:W-:Y:S05]  /*39f0*/  BRA.U !UP1, `(.L_x_70) ;  /* 0x00000001099c7547 */ /* 0x000fea000b800000 */
[----:B------:R-:W-:Y:S01]  /*3a00*/  ELECT P0, URZ, PT ;  /* 0x0000000000ff782f */ /* 0x000fe20003800000 */
[----:B------:R-:W-:-:S12]  /*3a10*/  BSSY B0, `(.L_x_70) ;  /* 0x0000025000007945 */ /* 0x000fd80003800000 */
[----:B------:R-:W-:Y:S05]  /*3a20*/  @!P0 BRA `(.L_x_71) ;  /* 0x00000000008c8947 */ /* 0x000fea0003800000 */
[----:B------:R-:W-:-:S05]  /*3a30*/  UMOV UR4, 0x10 ;  /* 0x0000001000047882 */ /* 0x000fca0000000000 */
[----:B------:R-:W-:Y:S04]  /*3a40*/  DEPBAR.LE SB2, 0x36 ;  /* 0x0000ad800000791a */ /* 0x000fe80000000000 */
[----:B------:R-:W2:Y:S02]  /*3a50*/  UTCATOMSWS.2CTA.FIND_AND_SET.ALIGN UP0, UR4, UR4 ;  /* 0x00000004000475e3 */ /* 0x000ea40008200800 */
[----:B--2---:R-:W-:Y:S01]  /*3a60*/  MOV R11, UR4 ;  /* 0x00000004000b7c02 */ /* 0x004fe20008000f00 */
[----:B------:R-:W-:Y:S06]  /*3a70*/  BRA.U UP0, `(.L_x_72) ;  /* 0x0000000100187547 */ /* 0x000fec000b800000 */
.L_x_73:
[----:B------:R-:W-:Y:S05]  /*3a80*/  NANOSLEEP 0x64 ;  /* 0x000000640000795d */ /* 0x000fea0003800000 */
[----:B------:R-:W-:-:S05]  /*3a90*/  UMOV UR4, 0x10 ;  /* 0x0000001000047882 */ /* 0x000fca0000000000 */
[----:B------:R-:W-:Y:S04]  /*3aa0*/  DEPBAR.LE SB2, 0x36 ;  /* 0x0000ad800000791a */ /* 0x000fe80000000000 */
[----:B------:R-:W2:Y:S02]  /*3ab0*/  UTCATOMSWS.2CTA.FIND_AND_SET.ALIGN UP0, UR4, UR4 ;  /* 0x00000004000475e3 */ /* 0x000ea40008200800 */
[----:B--2---:R-:W-:Y:S01]  /*3ac0*/  MOV R11, UR4 ;  /* 0x00000004000b7c02 */ /* 0x004fe20008000f00 */
[----:B------:R-:W-:Y:S05]  /*3ad0*/  BRA.U !UP0, `(.L_x_73) ;  /* 0xfffffffd08e87547 */ /* 0x000fea000b83ffff */
.L_x_72:
[----:B------:R-:W2:Y:S01]  /*3ae0*/  LDS R7, [UR5+0x10] ;  /* 0x00001005ff077984 */ /* 0x000ea20008000800 */
[----:B------:R-:W-:Y:S01]  /*3af0*/  IMAD.U32 R5, RZ, RZ, UR6 ;  /* 0x00000006ff057e24 */ /* 0x000fe2000f8e00ff */
[----:B------:R-:W-:-:S03]  /*3b00*/  MOV R4, UR35 ;  /* 0x0000002300047c02 */ /* 0x000fc60008000f00 */
[----:B------:R-:W-:Y:S01]  /*3b10*/  VIADD R5, R5, 0x200 ;  /* 0x0000020005057836 */ /* 0x000fe20000000000 */
[----:B--2---:R-:W-:-:S04]  /*3b20*/  SHF.L.U32 R7, R7, 0x1f, RZ ;  /* 0x0000001f07077819 */ /* 0x004fc800000006ff */
[----:B------:R-:W2:Y:S02]  /*3b30*/  SYNCS.PHASECHK.TRANS64.TRYWAIT P0, [UR5+0x8], R7 ;  /* 0x00000807ff0075a7 */ /* 0x000ea40008001105 */
[----:B--2---:R-:W-:Y:S05]  /*3b40*/  @P0 BRA `(.L_x_74) ;  /* 0x0000000000080947 */ /* 0x004fea0003800000 */
[----:B------:R-:W2:Y:S02]  /*3b50*/  SYNCS.PHASECHK.TRANS64.TRYWAIT P0, [UR5+0x8], R7 ;  /* 0x00000807ff0075a7 */ /* 0x000ea40008001105 */
[----:B--2---:R-:W-:Y:S05]  /*3b60*/  @!P0 BRA `(.L_x_75) ;  /* 0x0000007400208947 */ /* 0x004fea0003800000 */
.L_x_74:
[----:B--2---:R-:W-:Y:S01]  /*3b70*/  HFMA2 R0, -RZ, RZ, 0, 5.9604644775390625e-08 ;  /* 0x00000001ff007431 */ /* 0x004fe200000001ff */
[----:B------:R-:W-:Y:S01]  /*3b80*/  UPRMT UR4, UR35, 0x654, UR7 ;  /* 0x0000065423047896 */ /* 0x000fe20008000007 */
[----:B------:R-:W-:Y:S01]  /*3b90*/  IMAD.MOV.U32 R8, RZ, RZ, 0xffff ;  /* 0x0000ffffff087424 */ /* 0x000fe200078e00ff */
[----:B------:R-:W-:Y:S01]  /*3ba0*/  PRMT R4, R4, 0x654, R5 ;  /* 0x0000065404047816 */ /* 0x000fe20000000005 */
[----:B------:R-:W-:Y:S02]  /*3bb0*/  IMAD.MOV.U32 R6, RZ, RZ, 0x4 ;  /* 0x00000004ff067424 */ /* 0x000fe400078e00ff */
[----:B------:R-:W-:Y:S01]  /*3bc0*/  IMAD.SHL.U32 R9, R11, 0x20, RZ ;  /* 0x000000200b097824 */ /* 0x000fe200078e00ff */
[----:B------:R-:W-:Y:S02]  /*3bd0*/  MOV R5, UR4 ;  /* 0x0000000400057c02 */ /* 0x000fe40008000f00 */
[-C--:B------:R-:W-:Y:S01]  /*3be0*/  SHF.L.U32 R8, R8, R11.reuse, RZ ;  /* 0x0000000b08087219 */ /* 0x080fe200000006ff */
[----:B------:R2:W-:Y:S01]  /*3bf0*/  SYNCS.ARRIVE.TRANS64.RED RZ, [UR4], R6 ;  /* 0x00000006ffff79a7 */ /* 0x0005e20008000404 */
[----:B------:R-:W-:Y:S01]  /*3c00*/  SHF.L.U32 R7, R0, R11, RZ ;  /* 0x0000000b00077219 */ /* 0x000fe200000006ff */
[----:B------:R2:W-:Y:S04]  /*3c10*/  STS [UR6+0x200], R9 ;  /* 0x00020009ff007988 */ /* 0x0005e80008000806 */
[----:B------:R2:W-:Y:S04]  /*3c20*/  STAS [R4.64], R11 ;  /* 0x0000000b04007dbd */ /* 0x0005e8000c0008ff */
[----:B------:R2:W-:Y:S04]  /*3c30*/  ATOMS.OR RZ, [UR5+0x14], R8 ;  /* 0x00001408ffff798c */ /* 0x0005e8000b000005 */
[----:B------:R2:W-:Y:S04]  /*3c40*/  ATOMS.OR RZ, [UR5+0x18], R7 ;  /* 0x00001807ffff798c */ /* 0x0005e8000b000005 */
[----:B------:R2:W-:Y:S02]  /*3c50*/  ATOMS.XOR RZ, [UR5+0x10], R0 ;  /* 0x00001000ffff798c */ /* 0x0005e4000b800005 */
.L_x_71:
[----:B-1----:R-:W-:Y:S05]  /*3c60*/  BSYNC B0 ;  /* 0x0000000000007941 */ /* 0x002fea0003800000 */
.L_x_70:
[----:B------:R-:W-:Y:S05]  /*3c70*/  BRA.U UP1, `(.L_x_76) ;  /* 0x00000001016c7547 */ /* 0x000fea000b800000 */
[----:B------:R-:W-:-:S03]  /*3c80*/  UMOV UR4, 0xffffffff ;  /* 0xffffffff00047882 */ /* 0x000fc60000000000 */
[----:B------:R-:W-:Y:S05]  /*3c90*/  BRA.DIV UR4, `(.L_x_77) ;  /* 0x0000007204ec7947 */ /* 0x000fea000b800000 */
[----:B------:R-:W-:-:S13]  /*3ca0*/  ELECT P6, URZ, PT ;  /* 0x0000000000ff782f */ /* 0x000fda00038c0000 */
.L_x_197:
[----:B------:R-:W-:Y:S05]  /*3cb0*/  @!P6 BRA `(.L_x_76) ;  /* 0x00000000005ce947 */ /* 0x000fea0003800000 */
[----:B--2---:R-:W2:Y:S02]  /*3cc0*/  LDS R5, [UR5+0x10] ;  /* 0x00001005ff057984 */ /* 0x004ea40008000800 */
[----:B--2---:R-:W-:-:S04]  /*3cd0*/  SHF.L.U32 R5, R5, 0x1f, RZ ;  /* 0x0000001f05057819 */ /* 0x004fc800000006ff */
[----:B------:R-:W2:Y:S02]  /*3ce0*/  SYNCS.PHASECHK.TRANS64.TRYWAIT P0, [UR5+0x8], R5 ;  /* 0x00000805ff0075a7 */ /* 0x000ea40008001105 */
[----:B--2---:R-:W-:Y:S05]  /*3cf0*/  @P0 BRA `(.L_x_78) ;  /* 0x0000000000080947 */ /* 0x004fea0003800000 */
[----:B------:R-:W2:Y:S02]  /*3d00*/  SYNCS.PHASECHK.TRANS64.TRYWAIT P0, [UR5+0x8], R5 ;  /* 0x00000805ff0075a7 */ /* 0x000ea40008001105 */
[----:B--2---:R-:W-:Y:S05]  /*3d10*/  @!P0 BRA `(.L_x_79) ;  /* 0x0000007000ec8947 */ /* 0x004fea0003800000 */
.L_x_78:
[----:B------:R-:W3:Y:S01]  /*3d20*/  LDS R7, [UR6+0x200] ;  /* 0x00020006ff077984 */ /* 0x000ee20008000800 */
[----:B--2---:R-:W-:Y:S02]  /*3d30*/  HFMA2 R0, -RZ, RZ, 0, 5.9604644775390625e-08 ;  /* 0x00000001ff007431 */ /* 0x004fe400000001ff */
[----:B------:R-:W-:Y:S01]  /*3d40*/  IMAD.MOV.U32 R4, RZ, RZ, 0xffff ;  /* 0x0000ffffff047424 */ /* 0x000fe200078e00ff */
[----:B------:R-:W-:Y:S01]  /*3d50*/  UPRMT UR4, UR35, 0x654, UR7 ;  /* 0x0000065423047896 */ /* 0x000fe20008000007 */
[----:B---3--:R-:W-:-:S03]  /*3d60*/  IMAD.SHL.U32 R5, R7, 0x20, RZ ;  /* 0x0000002007057824 */ /* 0x008fc600078e00ff */
[-C--:B------:R-:W-:Y:S02]  /*3d70*/  SHF.L.U32 R4, R4, R7.reuse, RZ ;  /* 0x0000000704047219 */ /* 0x080fe400000006ff */
[----:B------:R-:W-:Y:S01]  /*3d80*/  SHF.L.U32 R7, R0, R7, RZ ;  /* 0x0000000700077219 */ /* 0x000fe200000006ff */
[----:B------:R3:W-:Y:S04]  /*3d90*/  STS [UR6+0x200], R5 ;  /* 0x00020005ff007988 */ /* 0x0007e80008000806 */
[----:B------:R3:W-:Y:S04]  /*3da0*/  ATOMS.OR RZ, [UR5+0x14], R4 ;  /* 0x00001404ffff798c */ /* 0x0007e8000b000005 */
[----:B------:R3:W-:Y:S01]  /*3db0*/  ATOMS.OR RZ, [UR5+0x18], R7 ;  /* 0x00001807ffff798c */ /* 0x0007e2000b000005 */
[----:B------:R-:W-:Y:S03]  /*3dc0*/  SYNCS.ARRIVE.TRANS64.RED.A1T0 RZ, [UR4], RZ ;  /* 0x000000ffffff79a7 */ /* 0x000fe60008100404 */
[----:B------:R3:W-:Y:S01]  /*3dd0*/  ATOMS.XOR RZ, [UR5+0x10], R0 ;  /* 0x00001000ffff798c */ /* 0x0007e2000b800005 */
[----:B------:R-:W-:Y:S05]  /*3de0*/  BRA `(.L_x_76) ;  /* 0x0000000000107947 */ /* 0x000fea0003800000 */
.L_x_69:
[----:B------:R-:W-:Y:S02]  /*3df0*/  MOV R0, 0xffffffff ;  /* 0xffffffff00007802 */ /* 0x000fe40000000f00 */
[----:B------:R-:W-:-:S03]  /*3e00*/  MOV R4, 0x3e30 ;  /* 0x00003e3000047802 */ /* 0x000fc60000000f00 */
[----:B------:R2:W-:Y:S04]  /*3e10*/  STS [UR6+0x200], R0 ;  /* 0x00020000ff007988 */ /* 0x0005e80008000806 */
[----:B-12--5:R-:W-:Y:S05]  /*3e20*/  CALL.REL.NOINC `($__internal_1_$__cuda_sm10x_tcgen05_guardrail_trap_phase_invalid_during_alloc) ;  /* 0x0000007800bc7944 */ /* 0x026fea0003c00000 */
.L_x_76:
[----:B------:R-:W-:Y:S05]  /*3e30*/  WARPSYNC.ALL ;  /* 0x0000000000007948 */ /* 0x000fea0003800000 */
[----:B------:R-:W4:Y:S01]  /*3e40*/  S2UR UR4, SR_CgaCtaId ;  /* 0x00000000000479c3 */ /* 0x000f220000008800 */
[----:B------:R-:W-:Y:S01]  /*3e50*/  UMOV UR17, 0x400 ;  /* 0x0000040000117882 */ /* 0x000fe20000000000 */
[----:B------:R-:W-:-:S06]  /*3e60*/  NOP ;  /* 0x0000000000007918 */ /* 0x000fcc0000000000 */
[----:B------:R-:W-:Y:S06]  /*3e70*/  BAR.ARV 0x6, 0xa0 ;  /* 0x0182800000007b1d */ /* 0x000fec0000002000 */
[----:B------:R-:W1:Y:S01]  /*3e80*/  LDCU UR6, c[0x0][0x38c] ;  /* 0x00007180ff0677ac */ /* 0x000e620008000800 */
[----:B------:R-:W-:Y:S01]  /*3e90*/  LOP3.LUT R3, R3, 0xffff, RZ, 0xc0, !PT ;  /* 0x0000ffff03037812 */ /* 0x000fe200078ec0ff */
[----:B--2---:R-:W-:Y:S01]  /*3ea0*/  IMAD.MOV.U32 R9, RZ, RZ, 0x1 ;  /* 0x00000001ff097424 */ /* 0x004fe200078e00ff */
[----:B------:R-:W-:Y:S01]  /*3eb0*/  LOP3.LUT R2, R2, 0xffff, RZ, 0xc0, !PT ;  /* 0x0000ffff02027812 */ /* 0x000fe200078ec0ff */
[----:B------:R-:W-:Y:S01]  /*3ec0*/  IMAD.MOV.U32 R8, RZ, RZ, RZ ;  /* 0x000000ffff087224 */ /* 0x000fe200078e00ff */
[----:B------:R-:W-:Y:S01]  /*3ed0*/  R2UR UR20, R3 ;  /* 0x00000000031472ca */ /* 0x000fe200000e0000 */
[----:B------:R-:W-:Y:S01]  /*3ee0*/  UMOV UR24, URZ ;  /* 0x000000ff00187c82 */ /* 0x000fe20008000000 */
[----:B------:R-:W-:-:S02]  /*3ef0*/  R2UR UR30, R2 ;  /* 0x00000000021e72ca */ /* 0x000fc400000e0000 */
[----:B------:R-:W-:Y:S01]  /*3f00*/  CS2R R2, SRZ ;  /* 0x0000000000027805 */ /* 0x000fe2000001ff00 */
[----:B------:R-:W-:Y:S01]  /*3f10*/  UMOV UR15, URZ ;  /* 0x000000ff000f7c82 */ /* 0x000fe20008000000 */
[----:B----4-:R-:W-:Y:S01]  /*3f20*/  ULEA UR17, UR4, UR17, 0x18 ;  /* 0x0000001104117291 */ /* 0x010fe2000f8ec0ff */
[----:B------:R-:W-:Y:S01]  /*3f30*/  UMOV UR14, URZ ;  /* 0x000000ff000e7c82 */ /* 0x000fe20008000000 */
[----:B------:R-:W-:Y:S02]  /*3f40*/  UISETP.NE.AND UP3, UPT, UR33, URZ, UPT ;  /* 0x000000ff2100728c */ /* 0x000fe4000bf65270 */
[----:B------:R-:W-:Y:S02]  /*3f50*/  UIADD3 UR5, UPT, UPT, UR17, 0x6400, URZ ;  /* 0x0000640011057890 */ /* 0x000fe4000fffe0ff */
[----:B------:R-:W-:-:S03]  /*3f60*/  UIADD3 UR4, UPT, UPT, UR17, 0x16400, URZ ;  /* 0x0001640011047890 */ /* 0x000fc6000fffe0ff */
[----:B---3--:R-:W2:Y:S01]  /*3f70*/  LDS R0, [UR17+0x200] ;  /* 0x00020011ff007984 */ /* 0x008ea20008000800 */
[----:B-1----:R-:W-:Y:S02]  /*3f80*/  UIADD3 UR6, UPT, UPT, UR6, 0x3f, URZ ;  /* 0x0000003f06067890 */ /* 0x002fe4000fffe0ff */
[----:B------:R-:W-:Y:S02]  /*3f90*/  USHF.R.U32.HI UR5, URZ, 0x4, UR5 ;  /* 0x00000004ff057899 */ /* 0x000fe40008011605 */
[----:B------:R-:W-:Y:S02]  /*3fa0*/  USHF.R.S32.HI UR25, URZ, 0x1f, UR6 ;  /* 0x0000001fff197899 */ /* 0x000fe40008011406 */
[----:B------:R-:W-:Y:S02]  /*3fb0*/  USHF.R.U32.HI UR4, URZ, 0x4, UR4 ;  /* 0x00000004ff047899 */ /* 0x000fe40008011604 */
[----:B------:R-:W-:Y:S02]  /*3fc0*/  ULEA.HI UR25, UR25, UR6, URZ, 0x6 ;  /* 0x0000000619197291 */ /* 0x000fe4000f8f30ff */
[----:B------:R-:W-:-:S02]  /*3fd0*/  ULOP3.LUT UR5, UR5, 0x3fff, URZ, 0xc0, !UPT ;  /* 0x00003fff05057892 */ /* 0x000fc4000f8ec0ff */
[----:B------:R-:W-:Y:S02]  /*3fe0*/  USHF.R.S32.HI UR25, URZ, 0x6, UR25 ;  /* 0x00000006ff197899 */ /* 0x000fe40008011419 */
[----:B------:R-:W-:Y:S02]  /*3ff0*/  ULOP3.LUT UR22, UR4, 0x3fff, URZ, 0xc0, !UPT ;  /* 0x00003fff04167892 */ /* 0x000fe4000f8ec0ff */
[----:B------:R-:W-:Y:S02]  /*4000*/  UISETP.LT.AND UP0, UPT, UR25, 0x1, UPT ;  /* 0x000000011900788c */ /* 0x000fe4000bf01270 */
[----:B------:R-:W-:Y:S02]  /*4010*/  ULOP3.LUT UR21, UR5, 0x10000, URZ, 0xfc, !UPT ;  /* 0x0001000005157892 */ /* 0x000fe4000f8efcff */
[----:B------:R-:W-:Y:S02]  /*4020*/  ULOP3.LUT UR22, UR22, 0x10000, URZ, 0xfc, !UPT ;  /* 0x0001000016167892 */ /* 0x000fe4000f8efcff */
[----:B------:R-:W-:Y:S01]  /*4030*/  USEL UR31, UR25, 0x1, !UP0 ;  /* 0x00000001191f7887 */ /* 0x000fe2000c000000 */
[----:B------:R-:W-:Y:S01]  /*4040*/  UMOV UR28, 0x0 ;  /* 0x00000000001c7882 */ /* 0x000fe20000000000 */
[----:B------:R-:W-:Y:S01]  /*4050*/  UMOV UR29, 0x8400010 ;  /* 0x08400010001d7882 */ /* 0x000fe20000000000 */
[----:B------:R-:W-:Y:S01]  /*4060*/  UMOV UR26, 0x0 ;  /* 0x00000000001a7882 */ /* 0x000fe20000000000 */
[----:B------:R-:W-:Y:S01]  /*4070*/  UMOV UR27, 0x8400010 ;  /* 0x08400010001b7882 */ /* 0x000fe20000000000 */
[----:B--2---:R-:W-:-:S15]  /*4080*/  R2UR UR32, R0 ;  /* 0x00000000002072ca */ /* 0x004fde00000e0000 */
.L_x_87:
[C---:B------:R-:W-:Y:S02]  /*4090*/  LEA R0, R8.reuse, UR17, 0x3 ;  /* 0x0000001108007c11 */ /* 0x040fe4000f8e18ff */
[----:B------:R-:W-:Y:S02]  /*40a0*/  SHF.L.U32 R5, R3, 0x1f, RZ ;  /* 0x0000001f03057819 */ /* 0x000fe400000006ff */
[----:B------:R-:W-:Y:S02]  /*40b0*/  LEA R4, R8, UR17, 0x4 ;  /* 0x0000001108047c11 */ /* 0x000fe4000f8e20ff */
[----:B------:R-:W1:Y:S02]  /*40c0*/  SYNCS.PHASECHK.TRANS64.TRYWAIT P0, [R0+URZ+0x150], R5 ;  /* 0x00015005000075a7 */ /* 0x000e6400080011ff */
[----:B-1-3--:R-:W-:Y:S05]  /*40d0*/  @!P0 BRA `(.L_x_80) ;  /* 0x0000007000148947 */ /* 0x00afea0003800000 */
.L_x_198:
[----:B-1----:R-:W1:Y:S01]  /*40e0*/  LDS.128 R4, [R4+0x1e0] ;  /* 0x0001e00004047984 */ /* 0x002e620000000c00 */
[----:B------:R-:W-:Y:S02]  /*40f0*/  VIADD R0, R0, 0x160 ;  /* 0x0000016000007836 */ /* 0x000fe40000000000 */
[----:B------:R-:W-:Y:S01]  /*4100*/  VIADD R8, R8, 0x1 ;  /* 0x0000000108087836 */ /* 0x000fe20000000000 */
[----:B------:R-:W-:Y:S01]  /*4110*/  @!PT LDS RZ, [RZ] ;  /* 0x00000000fffff984 */ /* 0x000fe20000000800 */
[----:B------:R-:W-:Y:S01]  /*4120*/  @!PT LDS RZ, [RZ] ;  /* 0x00000000fffff984 */ /* 0x000fe20000000800 */
[----:B------:R-:W-:Y:S01]  /*4130*/  @!PT LDS RZ, [RZ] ;  /* 0x00000000fffff984 */ /* 0x000fe20000000800 */
[----:B------:R-:W-:Y:S01]  /*4140*/  @!PT LDS RZ, [RZ] ;  /* 0x00000000fffff984 */ /* 0x000fe20000000800 */
[----:B------:R2:W-:Y:S06]  /*4150*/  MEMBAR.ALL.CTA ;  /* 0x0000000000007992 */ /* 0x0005ec0000008000 */
[----:B--2---:R-:W2:Y:S01]  /*4160*/  FENCE.VIEW.ASYNC.S ;  /* 0x00000000000073c6 */ /* 0x004ea20000000000 */
[----:B------:R-:W-:-:S04]  /*4170*/  PRMT R0, RZ, 0x654, R0 ;  /* 0x00000654ff007816 */ /* 0x000fc80000000000 */
[----:B--2---:R2:W-:Y:S01]  /*4180*/  SYNCS.ARRIVE.TRANS64.RED.A1T0 RZ, [R0+URZ], RZ ;  /* 0x000000ff00ff79a7 */ /* 0x0045e200081004ff */
[----:B-1----:R-:W-:Y:S01]  /*4190*/  LOP3.LUT P1, RZ, R6, 0x1, RZ, 0xc0, !PT ;  /* 0x0000000106ff7812 */ /* 0x002fe2000782c0ff */
[----:B--2---:R-:W-:-:S12]  /*41a0*/  BRA.U UP3, `(.L_x_81) ;  /* 0x0000000103e07547 */ /* 0x004fd8000b800000 */
[----:B------:R-:W1:Y:S01]  /*41b0*/  LDCU UR4, c[0x0][0x38c] ;  /* 0x00007180ff0477ac */ /* 0x000e620008000800 */
[----:B------:R-:W-:Y:S02]  /*41c0*/  PLOP3.LUT P2, PT, PT, PT, PT, 0x80, 0x8 ;  /* 0x000000000008781c */ /* 0x000fe40003f4f070 */
[----:B------:R-:W-:Y:S01]  /*41d0*/  SHF.L.U32 R5, R9, 0x1f, RZ ;  /* 0x0000001f09057819 */ /* 0x000fe200000006ff */
[----:B------:R-:W-:Y:S02]  /*41e0*/  ULEA UR23, UR24, UR17, 0x3 ;  /* 0x0000001118177291 */ /* 0x000fe4000f8e18ff */
[----:B------:R-:W-:Y:S02]  /*41f0*/  ULEA UR18, UR24, UR32, 0x7 ;  /* 0x0000002018127291 */ /* 0x000fe4000f8e38ff */
[----:B-1----:R-:W-:-:S06]  /*4200*/  UISETP.GE.AND UP0, UPT, UR4, 0x1, UPT ;  /* 0x000000010400788c */ /* 0x002fcc000bf06270 */
[----:B------:R-:W-:-:S05]  /*4210*/  PLOP3.LUT P0, PT, PT, PT, UP0, 0x80, 0x8 ;  /* 0x000000000008781c */ /* 0x000fca0003f0f008 */
[----:B------:R-:W-:-:S08]  /*4220*/  @UP0 ULEA UR4, UR15, UR17, 0x3 ;  /* 0x000000110f040291 */ /* 0x000fd0000f8e18ff */
[----:B------:R-:W-:-:S04]  /*4230*/  @P0 SHF.L.U32 R0, R2, 0x1f, RZ ;  /* 0x0000001f02000819 */ /* 0x000fc800000006ff */
[----:B------:R1:W2:Y:S01]  /*4240*/  @P0 SYNCS.PHASECHK.TRANS64.TRYWAIT P2, [UR4], R0 ;  /* 0x00000000ff0005a7 */ /* 0x0002a20008041104 */
[----:B------:R-:W3:Y:S02]  /*4250*/  SYNCS.PHASECHK.TRANS64.TRYWAIT P0, [UR23+0x190], R5 ;  /* 0x00019005ff0075a7 */ /* 0x000ee40008001117 */
[----:B-123--:R-:W-:Y:S05]  /*4260*/  @!P0 BRA `(.L_x_82) ;  /* 0x0000006c00c48947 */ /* 0x00efea0003800000 */
.L_x_200:
[----:B------:R-:W-:Y:S01]  /*4270*/  UMOV UR19, UR14 ;  /* 0x0000000e00137c82 */ /* 0x000fe20008000000 */
[----:B------:R-:W-:Y:S05]  /*4280*/  BRA.U !UP0, `(.L_x_83) ;  /* 0x0000000108987547 */ /* 0x000fea000b800000 */
[----:B------:R-:W-:Y:S02]  /*4290*/  UIADD3 UR19, UPT, UPT, UR31, UR14, URZ ;  /* 0x0000000e1f137290 */ /* 0x000fe4000fffe0ff */
[----:B------:R-:W-:Y:S01]  /*42a0*/  UPLOP3.LUT UP2, UPT, UPT, UPT, UPT, 0x40, 0x4 ;  /* 0x000000000004789c */ /* 0x000fe20003f4e870 */
[----:B------:R-:W-:Y:S01]  /*42b0*/  UMOV UR16, UR25 ;  /* 0x0000001900107c82 */ /* 0x000fe20008000000 */
[----:B------:R-:W-:-:S09]  /*42c0*/  UMOV UR6, UR15 ;  /* 0x0000000f00067c82 */ /* 0x000fd20008000000 */
.L_x_86:
[----:B--2---:R-:W-:Y:S01]  /*42d0*/  ULEA UR5, UR6, UR17, 0x3 ;  /* 0x0000001106057291 */ /* 0x004fe2000f8e18ff */
[----:B---3--:R-:W-:Y:S11]  /*42e0*/  @P2 BRA `(.L_x_84) ;  /* 0x00000000000c2947 */ /* 0x008ff60003800000 */
[----:B-1----:R-:W-:Y:S04]  /*42f0*/  SHF.L.U32 R5, R2, 0x1f, RZ ;  /* 0x0000001f02057819 */ /* 0x002fe800000006ff */
[----:B------:R-:W1:Y:S02]  /*4300*/  SYNCS.PHASECHK.TRANS64.TRYWAIT P0, [UR5], R5 ;  /* 0x00000005ff0075a7 */ /* 0x000e640008001105 */
[----:B-1----:R-:W-:Y:S05]  /*4310*/  @!P0 BRA `(.L_x_85) ;  /* 0x0000006c00b08947 */ /* 0x002fea0003800000 */
.L_x_84:
[----:B------:R-:W-:Y:S01]  /*4320*/  UISETP.NE.AND UP0, UPT, UR16, 0x1, UPT ;  /* 0x000000011000788c */ /* 0x000fe2000bf05270 */
[----:B------:R-:W-:Y:S01]  /*4330*/  PLOP3.LUT P2, PT, PT, PT, PT, 0x80, 0x8 ;  /* 0x000000000008781c */ /* 0x000fe20003f4f070 */
[----:B------:R-:W-:Y:S02]  /*4340*/  UIADD3 UR4, UPT, UPT, UR6, 0x1, URZ ;  /* 0x0000000106047890 */ /* 0x000fe4000fffe0ff */
[----:B------:R-:W-:Y:S02]  /*4350*/  ULEA UR12, UR6, UR22, 0x9 ;  /* 0x00000016060c7291 */ /* 0x000fe4000f8e48ff */
[----:B------:R-:W-:Y:S01]  /*4360*/  UISETP.NE.AND UP1, UPT, UR4, 0x10, UPT ;  /* 0x000000100400788c */ /* 0x000fe2000bf25270 */
[----:B------:R-:W-:Y:S01]  /*4370*/  PLOP3.LUT P0, PT, PT, PT, UP0, 0x80, 0x8 ;  /* 0x000000000008781c */ /* 0x000fe20003f0f008 */
[----:B------:R-:W-:Y:S02]  /*4380*/  UIADD3 UR10, UPT, UPT, UR12, 0x2, URZ ;  /* 0x000000020c0a7890 */ /* 0x000fe4000fffe0ff */
[----:B------:R-:W-:Y:S02]  /*4390*/  USEL UR7, URZ, 0x1, UP1 ;  /* 0x00000001ff077887 */ /* 0x000fe40008800000 */
[----:B------:R-:W-:Y:S02]  /*43a0*/  USEL UR15, UR4, URZ, UP1 ;  /* 0x000000ff040f7287 */ /* 0x000fe40008800000 */
[----:B------:R-:W-:Y:S02]  /*43b0*/  UIADD3 UR14, UPT, UPT, UR14, 0x1, URZ ;  /* 0x000000010e0e7890 */ /* 0x000fe4000fffe0ff */
[----:B------:R-:W-:Y:S01]  /*43c0*/  @UP0 ULEA UR4, UR15, UR17, 0x3 ;  /* 0x000000110f040291 */ /* 0x000fe2000f8e18ff */
[----:B------:R-:W-:Y:S01]  /*43d0*/  LOP3.LUT R2, R2, UR7, RZ, 0x3c, !PT ;  /* 0x0000000702027c12 */ /* 0x000fe2000f8e3cff */
[----:B------:R-:W-:Y:S01]  /*43e0*/  UIADD3 UR7, UPT, UPT, UR5, 0x80, URZ ;  /* 0x0000008005077890 */ /* 0x000fe2000fffe0ff */
[----:B------:R-:W-:Y:S02]  /*43f0*/  UMOV UR13, 0x80004020 ;  /* 0x80004020000d7882 */ /* 0x000fe40000000000 */
[----:B-1----:R-:W-:Y:S01]  /*4400*/  @P0 SHF.L.U32 R0, R2, 0x1f, RZ ;  /* 0x0000001f02000819 */ /* 0x002fe200000006ff */
[----:B------:R-:W-:Y:S01]  /*4410*/  UMOV UR5, 0x80004020 ;  /* 0x8000402000057882 */ /* 0x000fe20000000000 */
[----:B------:R-:W-:Y:S01]  /*4420*/  UMOV UR11, 0x80004020 ;  /* 0x80004020000b7882 */ /* 0x000fe20000000000 */
[----:B------:R-:W-:Y:S01]  /*4430*/  UMOV UR9, 0x80004020 ;  /* 0x8000402000097882 */ /* 0x000fe20000000000 */
[----:B------:R2:W3:Y:S01]  /*4440*/  @P0 SYNCS.PHASECHK.TRANS64.TRYWAIT P2, [UR4], R0 ;  /* 0x00000000ff0005a7 */ /* 0x0004e20008041104 */
[----:B------:R-:W-:Y:S02]  /*4450*/  ULEA UR4, UR6, UR21, 0x8 ;  /* 0x0000001506047291 */ /* 0x000fe4000f8e40ff */
[----:B------:R-:W-:Y:S02]  /*4460*/  UISETP.NE.AND UP0, UPT, UR14, UR19, UPT ;  /* 0x000000130e00728c */ /* 0x000fe4000bf05270 */
[----:B------:R-:W-:Y:S02]  /*4470*/  UIADD3 UR8, UPT, UPT, UR4, 0x2, URZ ;  /* 0x0000000204087890 */ /* 0x000fe4000fffe0ff */
[----:B------:R-:W-:Y:S01]  /*4480*/  UIADD3 UR16, UPT, UPT, UR16, -0x1, URZ ;  /* 0xffffffff10107890 */ /* 0x000fe2000fffe0ff */
[----:B------:R-:W-:Y:S02]  /*4490*/  UMOV UR6, UR15 ;  /* 0x0000000f00067c82 */ /* 0x000fe40008000000 */
[----:B------:R2:W-:Y:S01]  /*44a0*/  UTCQMMA.2CTA gdesc[UR4], gdesc[UR12], tmem[UR18], tmem[UR28], idesc[UR29], UP2 ;  /* 0x00ff1c0c040075ea */ /* 0x0005e20009200312 */
[----:B------:R-:W-:Y:S03]  /*44b0*/  UPLOP3.LUT UP2, UPT, UPT, UPT, UPT, 0x80, 0x8 ;  /* 0x000000000008789c */ /* 0x000fe60003f4f070 */
[----:B------:R2:W-:Y:S01]  /*44c0*/  UTCQMMA.2CTA gdesc[UR8], gdesc[UR10], tmem[UR18], tmem[UR26], idesc[UR27], UPT ;  /* 0x00ff1a0a080075ea */ /* 0x0005e2000ba00312 */
[----:B------:R2:W-:Y:S01]  /*44d0*/  UTCBAR.2CTA.MULTICAST [UR7], URZ, UR20 ;  /* 0x000000ff070073e9 */ /* 0x0005e20008200814 */
[----:B------:R-:W-:Y:S06]  /*44e0*/  BRA.U UP0, `(.L_x_86) ;  /* 0xfffffffd00787547 */ /* 0x000fec000b83ffff */
.L_x_83:
[----:B--2---:R-:W-:Y:S01]  /*44f0*/  UIADD3 UR4, UPT, UPT, UR23, 0x170, URZ ;  /* 0x0000017017047890 */ /* 0x004fe2000fffe0ff */
[----:B------:R-:W-:-:S08]  /*4500*/  UMOV UR14, UR19 ;  /* 0x00000013000e7c82 */ /* 0x000fd00008000000 */
[----:B------:R2:W-:Y:S01]  /*4510*/  UTCBAR.2CTA.MULTICAST [UR4], URZ, UR30 ;  /* 0x000000ff040073e9 */ /* 0x0005e2000820081e */
[----:B------:R-:W-:Y:S02]  /*4520*/  NOP ;  /* 0x0000000000007918 */ /* 0x000fe40000000000 */
.L_x_81:
[----:B--2---:R-:W-:Y:S01]  /*4530*/  UIADD3 UR4, UPT, UPT, UR24, 0x1, URZ ;  /* 0x0000000118047890 */ /* 0x004fe2000fffe0ff */
[----:B------:R-:W-:-:S03]  /*4540*/  ISETP.NE.AND P0, PT, R8, 0x2, PT ;  /* 0x000000020800780c */ /* 0x000fc60003f05270 */
[----:B------:R-:W-:Y:S01]  /*4550*/  UISETP.NE.AND UP0, UPT, UR4, 0x4, UPT ;  /* 0x000000040400788c */ /* 0x000fe2000bf05270 */
[----:B-1----:R-:W-:Y:S02]  /*4560*/  SEL R0, RZ, 0x1, P0 ;  /* 0x00000001ff007807 */ /* 0x002fe40000000000 */
[----:B------:R-:W-:Y:S01]  /*4570*/  SEL R8, R8, RZ, P0 ;  /* 0x000000ff08087207 */ /* 0x000fe20000000000 */
[----:B------:R-:W-:Y:S01]  /*4580*/  USEL UR5, URZ, 0x1, UP0 ;  /* 0x00000001ff057887 */ /* 0x000fe20008000000 */
[----:B------:R-:W-:Y:S01]  /*4590*/  LOP3.LUT R3, R3, R0, RZ, 0x3c, !PT ;  /* 0x0000000003037212 */ /* 0x000fe200078e3cff */
[----:B------:R-:W-:-:S04]  /*45a0*/  USEL UR24, UR4, URZ, UP0 ;  /* 0x000000ff04187287 */ /* 0x000fc80008000000 */
[----:B------:R-:W-:Y:S01]  /*45b0*/  LOP3.LUT R9, R9, UR5, RZ, 0x3c, !PT ;  /* 0x0000000509097c12 */ /* 0x000fe2000f8e3cff */
[----:B------:R-:W-:Y:S07]  /*45c0*/  @P1 BRA `(.L_x_87) ;  /* 0xfffffff800b01947 */ /* 0x000fee000383ffff */
[----:B------:R-:W1:Y:S01]  /*45d0*/  S2UR UR8, SR_CgaCtaId ;  /* 0x00000000000879c3 */ /* 0x000e620000008800 */
[----:B------:R-:W-:Y:S01]  /*45e0*/  ELECT P0, URZ, PT ;  /* 0x0000000000ff782f */ /* 0x000fe20003800000 */
[----:B------:R-:W-:Y:S01]  /*45f0*/  HFMA2 R0, -RZ, RZ, 0, 5.9604644775390625e-08 ;  /* 0x00000001ff007431 */ /* 0x000fe200000001ff */
[----:B------:R-:W-:-:S05]  /*4600*/  UMOV UR4, 0x40 ;  /* 0x0000004000047882 */ /* 0x000fca0000000000 */
[----:B------:R-:W-:Y:S01]  /*4610*/  UVIRTCOUNT.DEALLOC.SMPOOL 0x80 ;  /* 0x000000800000784c */ /* 0x000fe20000000000 */
[----:B------:R-:W-:Y:S02]  /*4620*/  UISETP.NE.AND UP1, UPT, UR33, URZ, UPT ;  /* 0x000000ff2100728c */ /* 0x000fe4000bf25270 */
[----:B-1----:R-:W-:-:S09]  /*4630*/  ULEA UR8, UR8, UR4, 0x18 ;  /* 0x0000000408087291 */ /* 0x002fd2000f8ec0ff */
[----:B------:R1:W-:Y:S01]  /*4640*/  @P0 STS.U8 [UR8+0x1c], R0 ;  /* 0x00001c00ff000988 */ /* 0x0003e20008000008 */
[----:B------:R-:W-:Y:S05]  /*4650*/  BRA.U UP1, `(.L_x_88) ;  /* 0x0000000101a07547 */ /* 0x000fea000b800000 */
[----:B------:R-:W-:Y:S01]  /*4660*/  UIADD3 UR7, UPT, UPT, UR17, 0x190, URZ ;  /* 0x0000019011077890 */ /* 0x000fe2000fffe0ff */
[----:B------:R-:W-:-:S03]  /*4670*/  SHF.L.U32 R3, R9, 0x1f, RZ ;  /* 0x0000001f09037819 */ /* 0x000fc600000006ff */
[----:B------:R-:W-:-:S09]  /*4680*/  ULEA UR4, UR24, UR7, 0x3 ;  /* 0x0000000718047291 */ /* 0x000fd2000f8e18ff */
[----:B------:R-:W2:Y:S02]  /*4690*/  SYNCS.PHASECHK.TRANS64.TRYWAIT P0, [UR4], R3 ;  /* 0x00000003ff0075a7 */ /* 0x000ea40008001104 */
[----:B--2---:R-:W-:Y:S05]  /*46a0*/  @!P0 BRA `(.L_x_89) ;  /* 0x0000006800e48947 */ /* 0x004fea0003800000 */
.L_x_203:
        /* <DEDUP_REMOVED lines=9> */
.L_x_205:
        /* <DEDUP_REMOVED lines=9> */
.L_x_207:
[----:B------:R-:W-:-:S04]  /*47d0*/  UIADD3 UR4, UPT, UPT, UR4, 0x1, URZ ;  /* 0x0000000104047890 */ /* 0x000fc8000fffe0ff */
[----:B------:R-:W-:-:S04]  /*47e0*/  UISETP.NE.AND UP0, UPT, UR4, 0x4, UPT ;  /* 0x000000040400788c */ /* 0x000fc8000bf05270 */
[----:B------:R-:W-:Y:S02]  /*47f0*/  USEL UR5, URZ, 0x1, UP0 ;  /* 0x00000001ff057887 */ /* 0x000fe40008000000 */
[----:B------:R-:W-:-:S04]  /*4800*/  USEL UR4, UR4, URZ, UP0 ;  /* 0x000000ff04047287 */ /* 0x000fc80008000000 */
[----:B------:R-:W-:Y:S01]  /*4810*/  ULEA UR4, UR4, UR7, 0x3 ;  /* 0x0000000704047291 */ /* 0x000fe2000f8e18ff */
[----:B-1----:R-:W-:-:S04]  /*4820*/  LOP3.LUT R3, R2, UR5, RZ, 0x3c, !PT ;  /* 0x0000000502037c12 */ /* 0x002fc8000f8e3cff */
[----:B------:R-:W-:Y:S01]  /*4830*/  SHF.L.U32 R3, R3, 0x1f, RZ ;  /* 0x0000001f03037819 */ /* 0x000fe200000006ff */
[----:B------:R-:W-:-:S04]  /*4840*/  IMAD.U32 R0, RZ, RZ, UR4 ;  /* 0x00000004ff007e24 */ /* 0x000fc8000f8e00ff */
[----:B------:R1:W2:Y:S03]  /*4850*/  SYNCS.PHASECHK.TRANS64.TRYWAIT P0, [R0+URZ], R3 ;  /* 0x00000003000075a7 */ /* 0x0002a600080011ff */
[----:B--2---:R-:W-:Y:S05]  /*4860*/  @!P0 NANOSLEEP.SYNCS 0x989680 ;  /* 0x009896800000895d */ /* 0x004fea0003900000 */
[----:B------:R-:W2:Y:S02]  /*4870*/  @!P0 SYNCS.PHASECHK.TRANS64 P0, [R0+URZ], R3 ;  /* 0x00000003000085a7 */ /* 0x000ea400080010ff */
[----:B--2---:R-:W-:Y:S05]  /*4880*/  @P0 BRA `(.L_x_92) ;  /* 0x0000000000200947 */ /* 0x004fea0003800000 */
.L_x_93:
[----:B--2---:R2:W4:Y:S02]  /*4890*/  SYNCS.PHASECHK.TRANS64.TRYWAIT P0, [R0+URZ], R3 ;  /* 0x00000003000075a7 */ /* 0x00452400080011ff */
[----:B----4-:R-:W-:Y:S05]  /*48a0*/  @!P0 NANOSLEEP.SYNCS 0x989680 ;  /* 0x009896800000895d */ /* 0x010fea0003900000 */
[----:B------:R-:W4:Y:S02]  /*48b0*/  @!P0 SYNCS.PHASECHK.TRANS64 P0, [R0+URZ], R3 ;  /* 0x00000003000085a7 */ /* 0x000f2400080010ff */
[----:B----4-:R-:W-:Y:S05]  /*48c0*/  @!P0 BRA `(.L_x_93) ;  /* 0xfffffffc00f08947 */ /* 0x010fea000383ffff */
[----:B------:R-:W-:Y:S05]  /*48d0*/  BRA `(.L_x_92) ;  /* 0x00000000000c7947 */ /* 0x000fea0003800000 */
.L_x_88:
[----:B------:R-:W-:-:S04]  /*48e0*/  UIADD3 UR4, UPT, UPT, UR17, 0x1d0, URZ ;  /* 0x000001d011047890 */ /* 0x000fc8000fffe0ff */
[----:B------:R-:W-:-:S09]  /*48f0*/  UPRMT UR4, UR35, 0x654, UR4 ;  /* 0x0000065423047896 */ /* 0x000fd20008000004 */
[----:B------:R-:W-:Y:S03]  /*4900*/  SYNCS.ARRIVE.TRANS64.RED.A1T0 RZ, [UR4], RZ ;  /* 0x000000ffffff79a7 */ /* 0x000fe60008100404 */
.L_x_92:
[----:B-12---:R-:W-:Y:S01]  /*4910*/  SHF.L.U32 R3, RZ, 0x1f, RZ ;  /* 0x0000001fff037819 */ /* 0x006fe200000006ff */
[----:B------:R-:W-:Y:S01]  /*4920*/  UIADD3 UR4, UPT, UPT, UR17, 0x1d0, URZ ;  /* 0x000001d011047890 */ /* 0x000fe2000fffe0ff */
[----:B------:R-:W-:Y:S02]  /*4930*/  PLOP3.LUT P0, PT, PT, PT, UP1, 0x80, 0x8 ;  /* 0x000000000008781c */ /* 0x000fe40003f0f018 */
[----:B------:R-:W1:Y:S02]  /*4940*/  SYNCS.PHASECHK.TRANS64.TRYWAIT P1, [UR17+0x1d0], R3 ;  /* 0x0001d003ff0075a7 */ /* 0x000e640008021111 */
[----:B-1----:R-:W-:Y:S09]  /*4950*/  @!P1 BRA `(.L_x_94) ;  /* 0x0000006800809947 */ /* 0x002ff20003800000 */
.L_x_209:
[----:B------:R-:W-:Y:S01]  /*4960*/  @!UP1 UPRMT UR4, UR35, 0x654, UR4 ;  /* 0x0000065423049896 */ /* 0x000fe20008000004 */
[----:B------:R-:W-:Y:S01]  /*4970*/  UMOV UR5, 0xffff ;  /* 0x0000ffff00057882 */ /* 0x000fe20000000000 */
[----:B------:R-:W-:-:S07]  /*4980*/  UMOV UR6, 0x1 ;  /* 0x0000000100067882 */ /* 0x000fce0000000000 */
[----:B------:R-:W-:Y:S01]  /*4990*/  @!P0 SYNCS.ARRIVE.TRANS64.RED.A1T0 RZ, [UR4], RZ ;  /* 0x000000ffffff89a7 */ /* 0x000fe20008100404 */
[----:B------:R-:W-:Y:S01]  /*49a0*/  NOP ;  /* 0x0000000000007918 */ /* 0x000fe20000000000 */
[----:B-1----:R-:W1:Y:S01]  /*49b0*/  LDS R0, [UR8+0x14] ;  /* 0x00001408ff007984 */ /* 0x002e620008000800 */
[----:B------:R-:W-:-:S04]  /*49c0*/  ULOP3.LUT UR4, UR32, 0xffff, URZ, 0xc0, !UPT ;  /* 0x0000ffff20047892 */ /* 0x000fc8000f8ec0ff */
[----:B------:R-:W-:-:S04]  /*49d0*/  USHF.R.U32.HI UR4, URZ, 0x5, UR4 ;  /* 0x00000005ff047899 */ /* 0x000fc80008011604 */
[----:B------:R-:W-:Y:S02]  /*49e0*/  USHF.L.U32 UR5, UR5, UR4, URZ ;  /* 0x0000000405057299 */ /* 0x000fe400080006ff */
[----:B------:R-:W-:-:S04]  /*49f0*/  USHF.L.U32 UR4, UR6, UR4, URZ ;  /* 0x0000000406047299 */ /* 0x000fc800080006ff */
[----:B-1----:R-:W-:-:S04]  /*4a00*/  LOP3.LUT R0, R0, UR5, RZ, 0xc0, !PT ;  /* 0x0000000500007c12 */ /* 0x002fc8000f8ec0ff */
[----:B------:R-:W-:-:S13]  /*4a10*/  ISETP.NE.AND P0, PT, R0, UR5, PT ;  /* 0x0000000500007c0c */ /* 0x000fda000bf05270 */
[----:B------:R-:W-:Y:S05]  /*4a20*/  @P0 BRA `(.L_x_95) ;  /* 0x0000000000580947 */ /* 0x000fea0003800000 */
[----:B------:R-:W1:Y:S02]  /*4a30*/  LDS R0, [UR8+0x18] ;  /* 0x00001808ff007984 */ /* 0x000e640008000800 */
[----:B-1----:R-:W-:-:S04]  /*4a40*/  LOP3.LUT R0, R0, UR4, RZ, 0xc0, !PT ;  /* 0x0000000400007c12 */ /* 0x002fc8000f8ec0ff */
[----:B------:R-:W-:-:S13]  /*4a50*/  ISETP.NE.AND P0, PT, R0, UR4, PT ;  /* 0x0000000400007c0c */ /* 0x000fda000bf05270 */
[----:B------:R-:W-:Y:S05]  /*4a60*/  @P0 BRA `(.L_x_96) ;  /* 0x00000000003c0947 */ /* 0x000fea0003800000 */
[----:B------:R-:W1:Y:S01]  /*4a70*/  S2R R2, SR_LANEID ;  /* 0x0000000000027919 */ /* 0x000e620000000000 */
[----:B------:R-:W-:Y:S01]  /*4a80*/  ULOP3.LUT UR5, URZ, UR5, URZ, 0x33, !UPT ;  /* 0x00000005ff057292 */ /* 0x000fe2000f8e33ff */
[----:B------:R-:W-:Y:S01]  /*4a90*/  LOP3.LUT R4, RZ, UR4, RZ, 0x33, !PT ;  /* 0x00000004ff047c12 */ /* 0x000fe2000f8e33ff */
[----:B------:R-:W-:Y:S02]  /*4aa0*/  VOTEU.ANY UR4, UPT, PT ;  /* 0x0000000000047886 */ /* 0x000fe400038e0100 */
[----:B------:R-:W-:Y:S01]  /*4ab0*/  UFLO.U32 UR4, UR4 ;  /* 0x00000004000472bd */ /* 0x000fe200080e0000 */
[----:B------:R-:W2:Y:S01]  /*4ac0*/  REDUX UR6, R4 ;  /* 0x00000000040673c4 */ /* 0x000ea20000000000 */
[----:B------:R-:W-:-:S06]  /*4ad0*/  IMAD.U32 R0, RZ, RZ, UR5 ;  /* 0x00000005ff007e24 */ /* 0x000fcc000f8e00ff */
[----:B------:R4:W-:Y:S01]  /*4ae0*/  UTCATOMSWS.AND URZ, UR5 ;  /* 0x0000000500ff79e3 */ /* 0x0009e20008000000 */
[----:B------:R-:W3:Y:S01]  /*4af0*/  REDUX UR7, R0 ;  /* 0x00000000000773c4 */ /* 0x000ee20000000000 */
[----:B-1----:R-:W-:Y:S01]  /*4b00*/  ISETP.EQ.U32.AND P0, PT, R2, UR4, PT ;  /* 0x0000000402007c0c */ /* 0x002fe2000bf02070 */
[----:B--2---:R-:W-:Y:S01]  /*4b10*/  IMAD.U32 R2, RZ, RZ, UR6 ;  /* 0x00000006ff027e24 */ /* 0x004fe2000f8e00ff */
[----:B---3--:R-:W-:-:S11]  /*4b20*/  MOV R3, UR7 ;  /* 0x0000000700037c02 */ /* 0x008fd60008000f00 */
[----:B------:R4:W-:Y:S04]  /*4b30*/  @P0 ATOMS.AND RZ, [UR8+0x14], R3 ;  /* 0x00001403ffff098c */ /* 0x0009e8000a800008 */
[----:B------:R4:W-:Y:S01]  /*4b40*/  @P0 ATOMS.AND RZ, [UR8+0x18], R2 ;  /* 0x00001802ffff098c */ /* 0x0009e2000a800008 */
[----:B------:R-:W-:Y:S05]  /*4b50*/  BRA `(.L_x_97) ;  /* 0x0000000000147947 */ /* 0x000fea0003800000 */
.L_x_96:
[----:B------:R-:W-:Y:S02]  /*4b60*/  MOV R2, 0x4b80 ;  /* 0x00004b8000027802 */ /* 0x000fe40000000f00 */
[----:B---3-5:R-:W-:Y:S05]  /*4b70*/  CALL.REL.NOINC `($__internal_0_$__cuda_sm10x_tcgen05_guardrail_trap_col_being_dealloced_not_returned_by_alloc) ;  /* 0x0000006c005c7944 */ /* 0x028fea0003c00000 */
[----:B------:R-:W-:Y:S05]  /*4b80*/  BRA `(.L_x_97) ;  /* 0x0000000000087947 */ /* 0x000fea0003800000 */
.L_x_95:
[----:B------:R-:W-:Y:S02]  /*4b90*/  MOV R2, 0x4bb0 ;  /* 0x00004bb000027802 */ /* 0x000fe40000000f00 */
[----:B---3-5:R-:W-:Y:S05]  /*4ba0*/  CALL.REL.NOINC `($__internal_2_$__cuda_sm10x_tcgen05_guardrail_trap_unallocated_columns_being_dealloced) ;  /* 0x0000006c00687944 */ /* 0x028fea0003c00000 */
.L_x_97:
[----:B------:R-:W-:Y:S01]  /*4bb0*/  NOP ;  /* 0x0000000000007918 */ /* 0x000fe20000000000 */
[----:B----4-:R-:W-:Y:S05]  /*4bc0*/  EXIT ;  /* 0x000000000000794d */ /* 0x010fea0003800000 */
.L_x_68:
[----:B------:R-:W-:-:S09]  /*4bd0*/  UISETP.NE.OR UP0, UPT, UR20, 0x3, !UP4 ;  /* 0x000000031400788c */ /* 0x000fd2000e705670 */
[----:B------:R-:W-:Y:S05]  /*4be0*/  BRA.U UP0, `(.L_x_98) ;  /* 0x0000001100e87547 */ /* 0x000fea000b800000 */
[----:B------:R-:W2:Y:S01]  /*4bf0*/  LDCU.64 UR4, c[0x0][0x888] ;  /* 0x00011100ff0477ac */ /* 0x000ea20008000a00 */
[----:B------:R-:W3:Y:S01]  /*4c00*/  LDC.64 R12, c[0x0][0x348] ;  /* 0x0000d200ff0c7b82 */ /* 0x000ee20000000a00 */
[----:B------:R-:W-:Y:S02]  /*4c10*/  HFMA2 R9, -RZ, RZ, 0, 0 ;  /* 0x00000000ff097431 */ /* 0x000fe400000001ff */
[----:B------:R-:W-:Y:S01]  /*4c20*/  IMAD.MOV.U32 R11, RZ, RZ, 0x1 ;  /* 0x00000001ff0b7424 */ /* 0x000fe200078e00ff */
[----:B------:R-:W4:Y:S01]  /*4c30*/  LDCU UR38, c[0x0][0x370] ;  /* 0x00006e00ff2677ac */ /* 0x000f220008000800 */
[----:B------:R-:W-:Y:S01]  /*4c40*/  IMAD.MOV.U32 R10, RZ, RZ, RZ ;  /* 0x000000ffff0a7224 */ /* 0x000fe200078e00ff */
[----:B------:R-:W-:Y:S01]  /*4c50*/  MOV R3, 0x1000 ;  /* 0x0000100000037802 */ /* 0x000fe20000000f00 */
[----:B------:R-:W4:Y:S01]  /*4c60*/  LDCU.128 UR48, c[0x0][0xb10] ;  /* 0x00016200ff3077ac */ /* 0x000f220008000c00 */
[----:B------:R-:W1:Y:S01]  /*4c70*/  LDCU UR37, c[0x0][0x374] ;  /* 0x00006e80ff2577ac */ /* 0x000e620008000800 */
[----:B------:R-:W1:Y:S01]  /*4c80*/  LDCU.64 UR30, c[0x0][0x890] ;  /* 0x00011200ff1e77ac */ /* 0x000e620008000a00 */
[----:B--2---:R-:W-:Y:S01]  /*4c90*/  UISETP.NE.U32.AND UP0, UPT, UR4, URZ, UPT ;  /* 0x000000ff0400728c */ /* 0x004fe2000bf05070 */
[----:B------:R-:W2:Y:S01]  /*4ca0*/  LDCU UR15, c[0x0][0xb0c] ;  /* 0x00016180ff0f77ac */ /* 0x000ea20008000800 */
[----:B------:R-:W3:Y:S01]  /*4cb0*/  LDCU UR57, c[0x0][0xb20] ;  /* 0x00016400ff3977ac */ /* 0x000ee20008000800 */
[----:B------:R-:W3:Y:S01]  /*4cc0*/  LDCU UR4, c[0x0][0xb30] ;  /* 0x00016600ff0477ac */ /* 0x000ee20008000800 */
[----:B------:R-:W-:Y:S01]  /*4cd0*/  UMOV UR21, 0x400 ;  /* 0x0000040000157882 */ /* 0x000fe20000000000 */
[----:B----4-:R-:W-:-:S02]  /*4ce0*/  UIMAD.WIDE.U32 UR54, UR38, UR48, URZ ;  /* 0x00000030263672a5 */ /* 0x010fc4000f8e00ff */
[----:B-1----:R-:W-:Y:S02]  /*4cf0*/  UIMAD.WIDE.U32 UR6, UR37, UR51, URZ ;  /* 0x00000033250672a5 */ /* 0x002fe4000f8e00ff */
[----:B------:R-:W-:Y:S02]  /*4d00*/  ULEA UR21, UR58, UR21, 0x18 ;  /* 0x000000153a157291 */ /* 0x000fe4000f8ec0ff */
[----:B------:R-:W-:Y:S02]  /*4d10*/  UISETP.NE.AND.EX UP6, UPT, UR5, URZ, UPT, UP0 ;  /* 0x000000ff0500728c */ /* 0x000fe4000bfc5300 */
[----:B------:R-:W-:Y:S02]  /*4d20*/  UISETP.NE.AND UP0, UPT, UR45, 0x1, UPT ;  /* 0x000000012d00788c */ /* 0x000fe4000bf05270 */
[----:B------:R-:W-:Y:S02]  /*4d30*/  UISETP.NE.U32.AND UP0, UPT, UR30, URZ, UPT ;  /* 0x000000ff1e00728c */ /* 0x000fe4000bf05070 */
[----:B------:R-:W-:-:S02]  /*4d40*/  UIADD3 UR39, UPT, UPT, UR21, 0x118, URZ ;  /* 0x0000011815277890 */ /* 0x000fc4000fffe0ff */
[----:B------:R-:W-:Y:S02]  /*4d50*/  UIADD3 UR41, UPT, UPT, UR21, 0x100, URZ ;  /* 0x0000010015297890 */ /* 0x000fe4000fffe0ff */
[----:B------:R-:W-:Y:S02]  /*4d60*/  UIADD3 UR33, UPT, UPT, UR21, 0x108, URZ ;  /* 0x0000010815217890 */ /* 0x000fe4000fffe0ff */
[----:B------:R-:W-:Y:S01]  /*4d70*/  UIADD3 UR25, UPT, UPT, UR21, 0x110, URZ ;  /* 0x0000011015197890 */ /* 0x000fe2000fffe0ff */
[----:B------:R-:W-:Y:S01]  /*4d80*/  UMOV UR54, UR55 ;  /* 0x0000003700367c82 */ /* 0x000fe20008000000 */
[----:B------:R-:W-:Y:S01]  /*4d90*/  UMOV UR53, UR7 ;  /* 0x0000000700357c82 */ /* 0x000fe20008000000 */
[----:B------:R-:W-:Y:S02]  /*4da0*/  UISETP.GE.AND UP2, UPT, UR45, 0x1, UPT ;  /* 0x000000012d00788c */ /* 0x000fe4000bf46270 */
[----:B------:R-:W-:Y:S02]  /*4db0*/  UISETP.NE.AND.EX UP5, UPT, UR31, URZ, UPT, UP0 ;  /* 0x000000ff1f00728c */ /* 0x000fe4000bfa5300 */
[----:B------:R-:W-:Y:S01]  /*4dc0*/  UPLOP3.LUT UP3, UPT, UPT, UPT, UPT, 0x40, 0x4 ;  /* 0x000000000004789c */ /* 0x000fe20003f6e870 */
[----:B------:R-:W1:Y:S01]  /*4dd0*/  LDCU.64 UR22, c[0x0][0xb28] ;  /* 0x00016500ff1677ac */ /* 0x000e620008000a00 */
[----:B--2---:R-:W-:-:S02]  /*4de0*/  UISETP.NE.AND UP2, UPT, UR15, 0x1, UPT ;  /* 0x000000010f00788c */ /* 0x004fc4000bf45270 */
[----:B------:R-:W-:Y:S02]  /*4df0*/  UPRMT UR39, UR58, 0x654, UR39 ;  /* 0x000006543a277896 */ /* 0x000fe40008000027 */
[----:B------:R-:W-:Y:S02]  /*4e00*/  UPRMT UR52, UR58, 0x654, UR41 ;  /* 0x000006543a347896 */ /* 0x000fe40008000029 */
[----:B------:R-:W-:Y:S02]  /*4e10*/  UPRMT UR47, UR58, 0x654, UR33 ;  /* 0x000006543a2f7896 */ /* 0x000fe40008000021 */
[----:B------:R-:W-:Y:S02]  /*4e20*/  UPRMT UR46, UR58, 0x654, UR25 ;  /* 0x000006543a2e7896 */ /* 0x000fe40008000019 */
[----:B------:R-:W-:Y:S02]  /*4e30*/  USHF.R.U32.HI UR54, URZ, UR49, UR54 ;  /* 0x00000031ff367299 */ /* 0x000fe40008011636 */
[----:B---3--:R-:W-:-:S02]  /*4e40*/  USHF.R.U32.HI UR53, URZ, UR57, UR53 ;  /* 0x00000039ff357299 */ /* 0x008fc40008011635 */
[----:B------:R-:W-:Y:S02]  /*4e50*/  UISETP.NE.AND UP0, UPT, UR50, 0x1, UPT ;  /* 0x000000013200788c */ /* 0x000fe4000bf05270 */
[----:B------:R-:W-:-:S11]  /*4e60*/  UISETP.NE.AND UP4, UPT, UR4, 0x1, UPT ;  /* 0x000000010400788c */ /* 0x000fd6000bf85270 */
.L_x_109:
[C---:B------:R-:W-:Y:S02]  /*4e70*/  LEA R8, R10.reuse, UR21, 0x3 ;  /* 0x000000150a087c11 */ /* 0x040fe4000f8e18ff */
[----:B------:R-:W-:Y:S02]  /*4e80*/  SHF.L.U32 R5, R9, 0x1f, RZ ;  /* 0x0000001f09057819 */ /* 0x000fe400000006ff */
[----:B------:R-:W-:Y:S02]  /*4e90*/  LEA R6, R10, UR21, 0x4 ;  /* 0x000000150a067c11 */ /* 0x000fe4000f8e20ff */
[----:B--2---:R-:W2:Y:S02]  /*4ea0*/  SYNCS.PHASECHK.TRANS64.TRYWAIT P0, [R8+URZ+0x150], R5 ;  /* 0x00015005080075a7 */ /* 0x004ea400080011ff */
[----:B--2---:R-:W-:Y:S05]  /*4eb0*/  @!P0 BRA `(.L_x_99) ;  /* 0x0000006400408947 */ /* 0x004fea0003800000 */
.L_x_210:
[----:B--2---:R-:W2:Y:S01]  /*4ec0*/  LDS.128 R4, [R6+0x1e0] ;  /* 0x0001e00006047984 */ /* 0x004ea20000000c00 */
[----:B------:R-:W-:Y:S01]  /*4ed0*/  UISETP.GE.AND UP0, UPT, UR45, 0x1, UPT ;  /* 0x000000012d00788c */ /* 0x000fe2000bf06270 */
[----:B------:R-:W-:Y:S01]  /*4ee0*/  @!PT LDS RZ, [RZ] ;  /* 0x00000000fffff984 */ /* 0x000fe20000000800 */
[----:B------:R-:W-:Y:S01]  /*4ef0*/  @!PT LDS RZ, [RZ] ;  /* 0x00000000fffff984 */ /* 0x000fe20000000800 */
[----:B------:R-:W-:Y:S01]  /*4f00*/  @!PT LDS RZ, [RZ] ;  /* 0x00000000fffff984 */ /* 0x000fe20000000800 */
[----:B------:R-:W-:Y:S01]  /*4f10*/  @!PT LDS RZ, [RZ] ;  /* 0x00000000fffff984 */ /* 0x000fe20000000800 */
[----:B------:R3:W-:Y:S06]  /*4f20*/  MEMBAR.ALL.CTA ;  /* 0x0000000000007992 */ /* 0x0007ec0000008000 */
[----:B---3--:R-:W3:Y:S01]  /*4f30*/  FENCE.VIEW.ASYNC.S ;  /* 0x00000000000073c6 */ /* 0x008ee20000000000 */
[----:B--2---:R-:W-:Y:S11]  /*4f40*/  LOP3.LUT P0, RZ, R6, 0x1, RZ, 0xc0, !PT ;  /* 0x0000000106ff7812 */ /* 0x004ff6000780c0ff */
[----:B------:R-:W-:Y:S02]  /*4f50*/  @!UPT UIADD3 URZ, UPT, UPT, URZ, URZ, URZ ;  /* 0x000000fffffff290 */ /* 0x000fe4000fffe0ff */
[----:B---3--:R-:W-:Y:S01]  /*4f60*/  VOTEU.ANY UP2, P0 ;  /* 0x0000000000ff7886 */ /* 0x008fe20000040100 */
[----:B------:R-:W-:Y:S11]  /*4f70*/  PLOP3.LUT P0, PT, PT, PT, UP2, 0x80, 0x8 ;  /* 0x000000000008781c */ /* 0x000ff60003f0f028 */
[----:B------:R-:W-:Y:S02]  /*4f80*/  @!UPT UIADD3 URZ, UPT, UPT, URZ, URZ, URZ ;  /* 0x000000fffffff290 */ /* 0x000fe4000fffe0ff */
[----:B------:R-:W-:Y:S02]  /*4f90*/  @P0 SHF.R.U32.HI R0, RZ, 0x10, R5 ;  /* 0x00000010ff000819 */ /* 0x000fe40000011605 */
[----:B------:R-:W-:Y:S02]  /*4fa0*/  @P0 MOV R2, R4 ;  /* 0x0000000400020202 */ /* 0x000fe40000000f00 */
[----:B------:R-:W-:Y:S01]  /*4fb0*/  @P0 R2UR UR4, R0 ;  /* 0x00000000000402ca */ /* 0x000fe200000e0000 */
[----:B------:R-:W-:Y:S01]  /*4fc0*/  VIADD R0, R8, 0x160 ;  /* 0x0000016008007836 */ /* 0x000fe20000000000 */
[----:B------:R-:W-:Y:S02]  /*4fd0*/  @P0 LOP3.LUT R4, R5, 0xffff, RZ, 0xc0, !PT ;  /* 0x0000ffff05040812 */ /* 0x000fe400078ec0ff */
[----:B------:R-:W-:Y:S02]  /*4fe0*/  @P0 R2UR UR6, R2 ;  /* 0x00000000020602ca */ /* 0x000fe400000e0000 */
[----:B------:R-:W-:Y:S02]  /*4ff0*/  PRMT R0, RZ, 0x654, R0 ;  /* 0x00000654ff007816 */ /* 0x000fe40000000000 */
[----:B------:R-:W-:Y:S02]  /*5000*/  @P0 R2UR UR5, R4 ;  /* 0x00000000040502ca */ /* 0x000fe400000e0000 */
[----:B------:R2:W-:Y:S03]  /*5010*/  SYNCS.ARRIVE.TRANS64.RED.A1T0 RZ, [R0+URZ], RZ ;  /* 0x000000ff00ff79a7 */ /* 0x0005e600081004ff */
[----:B------:R-:W-:Y:S04]  /*5020*/  @UP2 UMOV UR29, UR4 ;  /* 0x00000004001d2c82 */ /* 0x000fe80008000000 */
[----:B------:R-:W-:Y:S04]  /*5030*/  @UP2 UMOV UR14, UR6 ;  /* 0x00000006000e2c82 */ /* 0x000fe80008000000 */
[----:B------:R-:W-:Y:S01]  /*5040*/  @UP2 UMOV UR13, UR5 ;  /* 0x00000005000d2c82 */ /* 0x000fe20008000000 */
[----:B------:R-:W-:Y:S05]  /*5050*/  BRA.U !UP0, `(.L_x_100) ;  /* 0x0000000108c07547 */ /* 0x000fea000b800000 */
[----:B------:R-:W-:Y:S02]  /*5060*/  UIMAD.WIDE.U32 UR16, UR13, UR51, URZ ;  /* 0x000000330d1072a5 */ /* 0x000fe4000f8e00ff */
[----:B------:R-:W-:Y:S02]  /*5070*/  UP2UR UR20, UPR, URZ, 0x4 ;  /* 0x00000004ff147883 */ /* 0x000fe40008000000 */
[----:B------:R-:W-:Y:S02]  /*5080*/  UISETP.NE.AND UP2, UPT, UR50, 0x1, UPT ;  /* 0x000000013200788c */ /* 0x000fe4000bf45270 */
[----:B------:R-:W-:Y:S02]  /*5090*/  UIMAD.WIDE.U32 UR18, UR14, UR48, URZ ;  /* 0x000000300e1272a5 */ /* 0x000fe4000f8e00ff */
[----:B------:R-:W-:Y:S02]  /*50a0*/  USEL UR4, UR37, UR53, !UP2 ;  /* 0x0000003525047287 */ /* 0x000fe4000d000000 */
[----:B------:R-:W-:Y:S02]  /*50b0*/  UISETP.NE.AND UP0, UPT, UR15, 0x1, UPT ;  /* 0x000000010f00788c */ /* 0x000fe4000bf05270 */
[----:B------:R-:W-:Y:S02]  /*50c0*/  UP2UR UR24, UPR, URZ, 0x2 ;  /* 0x00000002ff187883 */ /* 0x000fe40008000000 */
[----:B------:R-:W-:Y:S02]  /*50d0*/  UISETP.NE.AND UP1, UPT, UR45, 0x1, UPT ;  /* 0x000000012d00788c */ /* 0x000fe4000bf25270 */
[----:B-1----:R-:W-:Y:S02]  /*50e0*/  UIMAD.WIDE.U32 UR8, UR4, UR22, URZ ;  /* 0x00000016040872a5 */ /* 0x002fe4000f8e00ff */
[----:B------:R-:W-:Y:S01]  /*50f0*/  USEL UR7, UR38, UR54, !UP0 ;  /* 0x0000003626077287 */ /* 0x000fe2000c000000 */
[----:B------:R-:W-:Y:S02]  /*5100*/  UMOV UR5, UR17 ;  /* 0x0000001100057c82 */ /* 0x000fe40008000000 */
[----:B------:R-:W-:Y:S02]  /*5110*/  USHF.R.U32.HI UR6, URZ, UR57, UR5 ;  /* 0x00000039ff067299 */ /* 0x000fe40008011605 */
[----:B------:R-:W-:Y:S02]  /*5120*/  UIMAD.WIDE.U32 UR10, UR7, UR22, URZ ;  /* 0x00000016070a72a5 */ /* 0x000fe4000f8e00ff */
[----:B------:R-:W-:Y:S02]  /*5130*/  USEL UR6, UR13, UR6, !UP2 ;  /* 0x000000060d067287 */ /* 0x000fe4000d000000 */
[----:B------:R-:W-:Y:S01]  /*5140*/  UISETP.NE.AND UP2, UPT, UR20, URZ, UPT ;  /* 0x000000ff1400728c */ /* 0x000fe2000bf45270 */
[----:B------:R-:W-:Y:S02]  /*5150*/  UMOV UR5, UR19 ;  /* 0x0000001300057c82 */ /* 0x000fe40008000000 */
[----:B------:R-:W-:Y:S03]  /*5160*/  USHF.R.U32.HI UR12, URZ, UR49, UR5 ;  /* 0x00000031ff0c7299 */ /* 0x000fe60008011605 */
[----:B------:R-:W-:Y:S02]  /*5170*/  UMOV UR5, UR9 ;  /* 0x0000000900057c82 */ /* 0x000fe40008000000 */
[----:B------:R-:W-:Y:S03]  /*5180*/  @UP1 USHF.R.U32.HI UR4, URZ, UR23, UR5 ;  /* 0x00000017ff041299 */ /* 0x000fe60008011605 */
[----:B------:R-:W-:Y:S01]  /*5190*/  UMOV UR5, UR11 ;  /* 0x0000000b00057c82 */ /* 0x000fe20008000000 */
[----:B------:R-:W-:Y:S02]  /*51a0*/  UIMAD UR4, UR45, UR4, URZ ;  /* 0x000000042d0472a4 */ /* 0x000fe4000f8e02ff */
[----:B------:R-:W-:Y:S02]  /*51b0*/  @UP1 USHF.R.U32.HI UR7, URZ, UR23, UR5 ;  /* 0x00000017ff071299 */ /* 0x000fe40008011605 */
[----:B------:R-:W-:Y:S02]  /*51c0*/  USEL UR5, UR14, UR12, !UP0 ;  /* 0x0000000c0e057287 */ /* 0x000fe4000c000000 */
[----:B------:R-:W-:Y:S02]  /*51d0*/  UIMAD.WIDE.U32 UR10, UR6, UR22, URZ ;  /* 0x00000016060a72a5 */ /* 0x000fe4000f8e00ff */
[----:B------:R-:W-:Y:S02]  /*51e0*/  UIMAD UR8, UR45, UR7, URZ ;  /* 0x000000072d0872a4 */ /* 0x000fe4000f8e02ff */
[----:B------:R-:W-:Y:S03]  /*51f0*/  UISETP.GE.AND UP0, UPT, UR6, UR4, UPT ;  /* 0x000000040600728c */ /* 0x000fe6000bf06270 */
[----:B------:R-:W-:Y:S01]  /*5200*/  UMOV UR4, UR11 ;  /* 0x0000000b00047c82 */ /* 0x000fe20008000000 */
[----:B------:R-:W-:Y:S02]  /*5210*/  UISETP.GE.OR UP0, UPT, UR5, UR8, UP0 ;  /* 0x000000080500728c */ /* 0x000fe40008706670 */
[----:B------:R-:W-:Y:S02]  /*5220*/  USHF.R.U32.HI UR4, URZ, UR23, UR4 ;  /* 0x00000017ff047299 */ /* 0x000fe40008011604 */
[----:B------:R-:W-:Y:S02]  /*5230*/  UIMAD.WIDE.U32 UR8, UR5, UR22, URZ ;  /* 0x00000016050872a5 */ /* 0x000fe4000f8e00ff */
[----:B------:R-:W-:Y:S04]  /*5240*/  USEL UR10, UR6, UR4, !UP1 ;  /* 0x00000004060a7287 */ /* 0x000fe8000c800000 */
[----:B------:R-:W-:Y:S01]  /*5250*/  UIADD3 UR11, UPT, UPT, -UR10, URZ, URZ ;  /* 0x000000ff0a0b7290 */ /* 0x000fe2000fffe1ff */
[----:B------:R-:W-:Y:S02]  /*5260*/  @!UP0 UMOV UR4, UR9 ;  /* 0x0000000900048c82 */ /* 0x000fe40008000000 */
[----:B------:R-:W-:Y:S02]  /*5270*/  @!UP0 USHF.R.U32.HI UR4, URZ, UR23, UR4 ;  /* 0x00000017ff048299 */ /* 0x000fe40008011604 */
[----:B------:R-:W-:Y:S02]  /*5280*/  UIMAD UR8, UR45, UR11, UR6 ;  /* 0x0000000b2d0872a4 */ /* 0x000fe4000f8e0206 */
[----:B------:R-:W-:Y:S02]  /*5290*/  @!UP0 USEL UR4, UR5, UR4, !UP1 ;  /* 0x0000000405048287 */ /* 0x000fe4000c800000 */
[----:B------:R-:W-:Y:S02]  /*52a0*/  UISETP.NE.AND UP1, UPT, UR24, URZ, UPT ;  /* 0x000000ff1800728c */ /* 0x000fe4000bf25270 */
[----:B------:R-:W-:Y:S02]  /*52b0*/  @!UP0 UIMAD UR7, UR7, UR8, UR4 ;  /* 0x00000008070782a4 */ /* 0x000fe4000f8e0204 */
[----:B------:R-:W-:Y:S02]  /*52c0*/  @!UP0 UIADD3 UR9, UPT, UPT, UR10, -UR4, URZ ;  /* 0x800000040a098290 */ /* 0x000fe4000fffe0ff */
[----:B------:R-:W-:Y:S02]  /*52d0*/  UIADD3 UR8, UPT, UPT, -UR6, URZ, URZ ;  /* 0x000000ff06087290 */ /* 0x000fe4000fffe1ff */
[----:B------:R-:W-:Y:S02]  /*52e0*/  UIADD3 UR4, UPT, UPT, -UR5, URZ, URZ ;  /* 0x000000ff05047290 */ /* 0x000fe4000fffe1ff */
[----:B------:R-:W-:Y:S03]  /*52f0*/  @!UP0 UIMAD UR6, UR9, UR45, UR5 ;  /* 0x0000002d090682a4 */ /* 0x000fe6000f8e0205 */
[----:B------:R-:W-:Y:S01]  /*5300*/  @!UP0 UMOV UR5, UR7 ;  /* 0x0000000700058c82 */ /* 0x000fe20008000000 */
[----:B------:R-:W-:Y:S02]  /*5310*/  UIMAD UR7, UR15, UR4, UR14 ;  /* 0x000000040f0772a4 */ /* 0x000fe4000f8e020e */
[----:B------:R-:W-:Y:S02]  /*5320*/  UIMAD UR4, UR50, UR8, UR13 ;  /* 0x00000008320472a4 */ /* 0x000fe4000f8e020d */
[----:B------:R-:W-:Y:S02]  /*5330*/  UIMAD UR14, UR5, UR15, UR7 ;  /* 0x0000000f050e72a4 */ /* 0x000fe4000f8e0207 */
[----:B------:R-:W-:Y:S11]  /*5340*/  UIMAD UR13, UR6, UR50, UR4 ;  /* 0x00000032060d72a4 */ /* 0x000ff6000f8e0204 */
[----:B------:R-:W-:Y:S01]  /*5350*/  @!UPT UIADD3 URZ, UPT, UPT, URZ, URZ, URZ ;  /* 0x000000fffffff290 */ /* 0x000fe2000fffe0ff */
.L_x_100:
[----:B------:R-:W3:Y:S01]  /*5360*/  @!UP4 LDCU.128 UR8, c[0x0][0xb10] ;  /* 0x00016200ff08c7ac */ /* 0x000ee20008000c00 */
[----:B------:R-:W-:Y:S02]  /*5370*/  ISETP.NE.U32.AND P0, PT, RZ, UR30, PT ;  /* 0x0000001eff007c0c */ /* 0x000fe4000bf05070 */
[----:B------:R-:W-:Y:S02]  /*5380*/  SHF.L.U32 R4, R11, 0x1f, RZ ;  /* 0x0000001f0b047819 */ /* 0x000fe400000006ff */
[----:B------:R-:W-:Y:S01]  /*5390*/  ISETP.NE.AND.EX P0, PT, RZ, UR31, PT, P0 ;  /* 0x0000001fff007c0c */ /* 0x000fe2000bf05300 */
[----:B------:R-:W4:Y:S01]  /*53a0*/  @!UP4 LDCU UR5, c[0x0][0xb0c] ;  /* 0x00016180ff05c7ac */ /* 0x000f220008000800 */
[----:B------:R-:W-:Y:S02]  /*53b0*/  USHF.L.U32 UR42, UR34, 0x8, URZ ;  /* 0x00000008222a7899 */ /* 0x000fe400080006ff */
[----:B------:R-:W-:Y:S02]  /*53c0*/  USHF.L.U32 UR43, UR32, 0x6, URZ ;  /* 0x00000006202b7899 */ /* 0x000fe400080006ff */
[----:B---3--:R-:W-:Y:S07]  /*53d0*/  UIMAD.WIDE.U32 UR6, UR14, UR8, URZ ;  /* 0x000000080e0672a5 */ /* 0x008fee000f8e00ff */
[----:B------:R-:W-:Y:S01]  /*53e0*/  @!UP4 UMOV UR4, UR7 ;  /* 0x000000070004cc82 */ /* 0x000fe20008000000 */
[----:B----4-:R-:W-:Y:S02]  /*53f0*/  @!UP4 UISETP.NE.AND UP0, UPT, UR5, 0x1, UPT ;  /* 0x000000010500c88c */ /* 0x010fe4000bf05270 */
[----:B------:R-:W-:Y:S02]  /*5400*/  @!UP4 USHF.R.U32.HI UR4, URZ, UR9, UR4 ;  /* 0x00000009ff04c299 */ /* 0x000fe40008011604 */
[----:B------:R-:W-:Y:S02]  /*5410*/  UIMAD.WIDE.U32 UR6, UR13, UR11, URZ ;  /* 0x0000000b0d0672a5 */ /* 0x000fe4000f8e00ff */
[----:B------:R-:W-:Y:S02]  /*5420*/  @!UP4 USEL UR8, UR14, UR4, !UP0 ;  /* 0x000000040e08c287 */ /* 0x000fe4000c000000 */
[----:B------:R-:W-:Y:S03]  /*5430*/  @!UP4 UISETP.NE.AND UP0, UPT, UR10, 0x1, UPT ;  /* 0x000000010a00c88c */ /* 0x000fe6000bf05270 */
[----:B------:R-:W-:Y:S02]  /*5440*/  @!UP4 UMOV UR6, UR7 ;  /* 0x000000070006cc82 */ /* 0x000fe40008000000 */
[----:B------:R-:W3:Y:S02]  /*5450*/  @!UP4 LDCU UR4, c[0x0][0xb20] ;  /* 0x00016400ff04c7ac */ /* 0x000ee40008000800 */
[----:B---3--:R-:W-:Y:S04]  /*5460*/  @!UP4 USHF.R.U32.HI UR6, URZ, UR4, UR6 ;  /* 0x00000004ff06c299 */ /* 0x008fe80008011606 */
[----:B------:R-:W-:Y:S04]  /*5470*/  @!UP4 USEL UR6, UR13, UR6, !UP0 ;  /* 0x000000060d06c287 */ /* 0x000fe8000c000000 */
[----:B------:R-:W-:Y:S02]  /*5480*/  @!UP4 UIADD3 UR4, UPT, UPT, -UR8, UR6, URZ ;  /* 0x000000060804c290 */ /* 0x000fe4000fffe1ff */
[----:B------:R-:W-:Y:S02]  /*5490*/  @!UP4 UIADD3 UR6, UPT, UPT, UR8, -UR6, URZ ;  /* 0x800000060806c290 */ /* 0x000fe4000fffe0ff */
[----:B------:R-:W-:Y:S02]  /*54a0*/  @!UP4 UIMAD UR14, UR4, UR5, UR14 ;  /* 0x00000005040ec2a4 */ /* 0x000fe4000f8e020e */
[----:B------:R-:W-:Y:S01]  /*54b0*/  @!UP4 UIMAD UR13, UR6, UR10, UR13 ;  /* 0x0000000a060dc2a4 */ /* 0x000fe2000f8e020d */
[----:B------:R-:W-:Y:S11]  /*54c0*/  BRA.U UP3, `(.L_x_101) ;  /* 0x0000000103107547 */ /* 0x000ff6000b800000 */
[----:B--2---:R-:W-:Y:S04]  /*54d0*/  MOV R0, UR56 ;  /* 0x0000003800007c02 */ /* 0x004fe80008000f00 */
[----:B------:R-:W-:Y:S04]  /*54e0*/  SHF.L.U32 R5, R0, 0x1f, RZ ;  /* 0x0000001f00057819 */ /* 0x000fe800000006ff */
[----:B------:R-:W2:Y:S02]  /*54f0*/  SYNCS.PHASECHK.TRANS64.TRYWAIT P1, [UR21+0x148], R5 ;  /* 0x00014805ff0075a7 */ /* 0x000ea40008021115 */
[----:B--2---:R-:W-:Y:S05]  /*5500*/  @!P1 BRA `(.L_x_102) ;  /* 0x0000005c00c09947 */ /* 0x004fea0003800000 */
.L_x_101:
[----:B------:R-:W-:Y:S05]  /*5510*/  BRA.U !UP5, `(.L_x_103) ;  /* 0x000000010d387547 */ /* 0x000fea000b800000 */
[----:B------:R-:W-:Y:S01]  /*5520*/  UPLOP3.LUT UP1, UPT, UPT, UPT, UP6, 0x80, 0x8 ;  /* 0x000000000008789c */ /* 0x000fe20003f2f060 */
[----:B--2---:R-:W-:Y:S01]  /*5530*/  HFMA2 R0, -RZ, RZ, 0, 5.9604644775390625e-08 ;  /* 0x00000001ff007431 */ /* 0x004fe200000001ff */
[----:B------:R-:W2:Y:S01]  /*5540*/  LDCU.64 UR8, c[0x0][0x358] ;  /* 0x00006b00ff0877ac */ /* 0x000ea20008000a00 */
[----:B------:R-:W-:Y:S03]  /*5550*/  IMAD.MOV.U32 R86, RZ, RZ, 0x1 ;  /* 0x00000001ff567424 */ /* 0x000fe600078e00ff */
[----:B------:R-:W-:Y:S05]  /*5560*/  PLOP3.LUT P1, PT, PT, PT, UP1, 0x80, 0x8 ;  /* 0x000000000008781c */ /* 0x000fea0003f2f018 */
[----:B------:R-:W3:Y:S01]  /*5570*/  @UP1 LDCU.64 UR4, c[0x0][0x888] ;  /* 0x00011100ff0417ac */ /* 0x000ee20008000a00 */
[----:B------:R-:W-:Y:S07]  /*5580*/  @UP1 UIMAD UR6, UR36, UR30, URZ ;  /* 0x0000001e240612a4 */ /* 0x000fee000f8e02ff */
[----:B------:R-:W-:Y:S01]  /*5590*/  @!P1 PRMT R86, R0, 0x7610, R86 ;  /* 0x0000761000569816 */ /* 0x000fe20000000056 */
[----:B---3--:R-:W-:Y:S06]  /*55a0*/  @UP1 UIMAD.WIDE UR4, UR6, 0x4, UR4 ;  /* 0x00000004060418a5 */ /* 0x008fec000f8e0204 */
[----:B------:R-:W-:Y:S01]  /*55b0*/  IMAD.U32 R6, RZ, RZ, UR4 ;  /* 0x00000004ff067e24 */ /* 0x000fe2000f8e00ff */
[----:B------:R-:W-:Y:S04]  /*55c0*/  MOV R7, UR5 ;  /* 0x0000000500077c02 */ /* 0x000fe80008000f00 */
[----:B------:R-:W3:Y:S01]  /*55d0*/  @!UP1 LDCU UR4, c[0x0][0x880] ;  /* 0x00011000ff0497ac */ /* 0x000ee20008000800 */
[----:B--2--5:R4:W5:Y:S02]  /*55e0*/  @P1 LDG.E R41, desc[UR8][R6.64] ;  /* 0x0000000806291981 */ /* 0x024964000c1e1900 */
[----:B---34-:R-:W-:Y:S07]  /*55f0*/  @!P1 IMAD.U32 R41, RZ, RZ, UR4 ;  /* 0x00000004ff299e24 */ /* 0x018fee000f8e00ff */
.L_x_103:
[----:B-----5:R-:W-:Y:S01]  /*5600*/  @!P0 FSETP.EQ.AND P2, PT, R41, RZ, PT ;  /* 0x000000ff2900820b */ /* 0x020fe20003f42000 */
[----:B------:R-:W-:Y:S01]  /*5610*/  @!UPT UIADD3 URZ, UPT, UPT, URZ, URZ, URZ ;  /* 0x000000fffffff290 */ /* 0x000fe2000fffe0ff */
[----:B------:R-:W-:Y:S11]  /*5620*/  @!P0 BRA `(.L_x_104) ;  /* 0x0000000000148947 */ /* 0x000ff60003800000 */
[----:B------:R-:W-:Y:S02]  /*5630*/  LOP3.LUT P0, RZ, R86, 0xff, RZ, 0xc0, !PT ;  /* 0x000000ff56ff7812 */ /* 0x000fe4000780c0ff */
[----:B------:R-:W-:Y:S04]  /*5640*/  PLOP3.LUT P2, PT, PT, PT, UP1, 0x80, 0x8 ;  /* 0x000000000008781c */ /* 0x000fe80003f4f018 */
[----:B------:R-:W-:Y:S07]  /*5650*/  PLOP3.LUT P2, PT, P2, PT, PT, 0x8, 0x80 ;  /* 0x000000000080781c */ /* 0x000fee000174e170 */
[----:B------:R-:W-:Y:S11]  /*5660*/  @P0 FSETP.EQ.AND P2, PT, R41, RZ, PT ;  /* 0x000000ff2900020b */ /* 0x000ff60003f42000 */
[----:B------:R-:W-:Y:S02]  /*5670*/  @!UPT UIADD3 URZ, UPT, UPT, URZ, URZ, URZ ;  /* 0x000000fffffff290 */ /* 0x000fe4000fffe0ff */
.L_x_104:
[----:B------:R-:W3:Y:S01]  /*5680*/  SYNCS.PHASECHK.TRANS64.TRYWAIT P0, [UR21+0x120], R4 ;  /* 0x00012004ff0075a7 */ /* 0x000ee20008001115 */
[----:B------:R-:W-:Y:S04]  /*5690*/  ELECT P1, URZ, PT ;  /* 0x0000000000ff782f */ /* 0x000fe80003820000 */
[----:B------:R-:W-:Y:S01]  /*56a0*/  PLOP3.LUT P1, PT, P2, P1, PT, 0xf2, 0x2f ;  /* 0x00000000002f781c */ /* 0x000fe20001723e72 */
[----:B------:R-:W-:Y:S01]  /*56b0*/  @!UPT UIADD3 URZ, UPT, UPT, URZ, URZ, URZ ;  /* 0x000000fffffff290 */ /* 0x000fe2000fffe0ff */
[----:B---3--:R-:W-:Y:S11]  /*56c0*/  @!P0 BRA `(.L_x_105) ;  /* 0x0000005c00688947 */ /* 0x008ff60003800000 */
.L_x_213:
[----:B------:R-:W-:Y:S01]  /*56d0*/  @!P1 IADD3 R2, P0, PT, R12, 0x580, RZ ;  /* 0x000005800c029810 */ /* 0x000fe20007f1e0ff */
[----:B------:R-:W-:Y:S01]  /*56e0*/  VOTEU.ALL UP0, P1 ;  /* 0x0000000000ff7886 */ /* 0x000fe20000800000 */
[----:B------:R-:W-:Y:S01]  /*56f0*/  UMOV UR6, 0x0 ;  /* 0x0000000000067882 */ /* 0x000fe20000000000 */
[----:B------:R-:W-:Y:S01]  /*5700*/  UMOV UR7, 0x10000000 ;  /* 0x1000000000077882 */ /* 0x000fe20000000000 */
[----:B------:R-:W-:Y:S01]  /*5710*/  @!P1 R2UR UR5, R2 ;  /* 0x00000000020592ca */ /* 0x000fe200000e0000 */
[----:B--2---:R-:W-:Y:S01]  /*5720*/  @!P1 IMAD.X R0, RZ, RZ, R13, P0 ;  /* 0x000000ffff009224 */ /* 0x004fe200000e060d */
[----:B------:R-:W-:Y:S02]  /*5730*/  @!UP0 UIADD3 UR40, UPT, UPT, UR21, 0x300, URZ ;  /* 0x0000030015288890 */ /* 0x000fe4000fffe0ff */
[----:B------:R-:W-:Y:S02]  /*5740*/  @!UP0 UIADD3 UR10, UPT, UPT, UR42, 0x80, URZ ;  /* 0x000000802a0a8890 */ /* 0x000fe4000fffe0ff */
[----:B------:R-:W-:Y:S01]  /*5750*/  @!P1 R2UR UR4, R0 ;  /* 0x00000000000492ca */ /* 0x000fe200000e0000 */
[----:B------:R-:W-:Y:S01]  /*5760*/  @!UP0 UIADD3 UR8, UPT, UPT, UR21, 0xb00, URZ ;  /* 0x00000b0015088890 */ /* 0x000fe2000fffe0ff */
[----:B------:R-:W-:Y:S01]  /*5770*/  @!P1 IMAD.MOV.U32 R0, RZ, RZ, 0x1000 ;  /* 0x00001000ff009424 */ /* 0x000fe200078e00ff */
[----:B------:R-:W-:Y:S01]  /*5780*/  VOTEU.ALL UP0, P1 ;  /* 0x0000000000ff7886 */ /* 0x000fe20000800000 */
[----:B------:R-:W-:Y:S01]  /*5790*/  UMOV UR44, UR36 ;  /* 0x00000024002c7c82 */ /* 0x000fe20008000000 */
[----:B------:R-:W-:Y:S01]  /*57a0*/  UMOV UR9, UR41 ;  /* 0x0000002900097c82 */ /* 0x000fe20008000000 */
[----:B------:R-:W-:Y:S01]  /*57b0*/  UMOV UR11, UR43 ;  /* 0x0000002b000b7c82 */ /* 0x000fe20008000000 */
[----:B------:R-:W-:Y:S01]  /*57c0*/  IMAD.U32 R6, RZ, RZ, UR5 ;  /* 0x00000005ff067e24 */ /* 0x000fe2000f8e00ff */
[----:B------:R-:W-:Y:S05]  /*57d0*/  UMOV UR12, UR36 ;  /* 0x00000024000c7c82 */ /* 0x000fea0008000000 */
[----:B------:R-:W-:Y:S01]  /*57e0*/  IMAD.U32 R7, RZ, RZ, UR4 ;  /* 0x00000004ff077e24 */ /* 0x000fe2000f8e00ff */
[----:B------:R-:W-:Y:S04]  /*57f0*/  @!P1 R2UR UR4, R6 ;  /* 0x00000000060492ca */ /* 0x000fe800000e0000 */
[----:B------:R-:W-:Y:S11]  /*5800*/  @!P1 R2UR UR5, R7 ;  /* 0x00000000070592ca */ /* 0x000ff600000e0000 */
[----:B------:R-:W-:Y:S02]  /*5810*/  @!UPT UIADD3 URZ, UPT, UPT, URZ, URZ, URZ ;  /* 0x000000fffffff290 */ /* 0x000fe4000fffe0ff */
[----:B------:R2:W-:Y:S01]  /*5820*/  @!UP0 UTMALDG.3D [UR40], [UR4], desc[UR6] ;  /* 0x00000628040085b4 */ /* 0x0005e20008011000 */
[----:B------:R-:W-:Y:S05]  /*5830*/  VOTEU.ALL UP0, P1 ;  /* 0x0000000000ff7886 */ /* 0x000fea0000800000 */
[----:B------:R2:W-:Y:S01]  /*5840*/  @!UP0 UTMALDG.3D [UR8], [UR4], desc[UR6] ;  /* 0x00000608040085b4 */ /* 0x0005e20008011000 */
[----:B------:R2:W-:Y:S01]  /*5850*/  @!P1 SYNCS.ARRIVE.TRANS64.RED.A0TR RZ, [UR21+0x100], R0 ;  /* 0x00010000ffff99a7 */ /* 0x0005e20008300415 */
[----:B------:R-:W-:Y:S01]  /*5860*/  SYNCS.ARRIVE.TRANS64.RED.A1T0 RZ, [UR52], RZ ;  /* 0x000000ffffff79a7 */ /* 0x000fe20008100434 */
[----:B------:R-:W3:Y:S02]  /*5870*/  SYNCS.PHASECHK.TRANS64.TRYWAIT P0, [UR21+0x128], R4 ;  /* 0x00012804ff0075a7 */ /* 0x000ee40008001115 */
[----:B--23--:R-:W-:Y:S05]  /*5880*/  @!P0 BRA `(.L_x_106) ;  /* 0x0000005c00108947 */ /* 0x00cfea0003800000 */
.L_x_215:
[----:B------:R-:W-:Y:S01]  /*5890*/  @!P1 IADD3 R2, P0, PT, R12, 0x580, RZ ;  /* 0x000005800c029810 */ /* 0x000fe20007f1e0ff */
[----:B------:R-:W-:Y:S01]  /*58a0*/  VOTEU.ALL UP0, P1 ;  /* 0x0000000000ff7886 */ /* 0x000fe20000800000 */
[----:B------:R-:W-:Y:S01]  /*58b0*/  UMOV UR6, 0x0 ;  /* 0x0000000000067882 */ /* 0x000fe20000000000 */
[----:B------:R-:W-:Y:S01]  /*58c0*/  UMOV UR7, 0x10000000 ;  /* 0x1000000000077882 */ /* 0x000fe20000000000 */
[----:B------:R-:W-:Y:S01]  /*58d0*/  @!P1 R2UR UR5, R2 ;  /* 0x00000000020592ca */ /* 0x000fe200000e0000 */
[----:B------:R-:W-:Y:S01]  /*58e0*/  @!P1 IMAD.X R0, RZ, RZ, R13, P0 ;  /* 0x000000ffff009224 */ /* 0x000fe200000e060d */
[----:B------:R-:W-:Y:S02]  /*58f0*/  @!UP0 UIADD3 UR34, UPT, UPT, UR42, 0x20, URZ ;  /* 0x000000202a228890 */ /* 0x000fe4000fffe0ff */
[----:B------:R-:W-:Y:S02]  /*5900*/  @!UP0 UIADD3 UR32, UPT, UPT, UR21, 0x1300, URZ ;  /* 0x0000130015208890 */ /* 0x000fe4000fffe0ff */
[----:B------:R-:W-:Y:S01]  /*5910*/  @!P1 R2UR UR4, R0 ;  /* 0x00000000000492ca */ /* 0x000fe200000e0000 */
[----:B------:R-:W-:Y:S01]  /*5920*/  @!UP0 UIADD3 UR10, UPT, UPT, UR42, 0xa0, URZ ;  /* 0x000000a02a0a8890 */ /* 0x000fe2000fffe0ff */
[----:B------:R-:W-:Y:S01]  /*5930*/  @!P1 IMAD.MOV.U32 R0, RZ, RZ, 0x1000 ;  /* 0x00001000ff009424 */ /* 0x000fe200078e00ff */
[----:B------:R-:W-:Y:S01]  /*5940*/  @!UP0 UIADD3 UR8, UPT, UPT, UR21, 0x1b00, URZ ;  /* 0x00001b0015088890 */ /* 0x000fe2000fffe0ff */
[----:B------:R-:W-:Y:S01]  /*5950*/  VOTEU.ALL UP0, P1 ;  /* 0x0000000000ff7886 */ /* 0x000fe20000800000 */
[----:B------:R-:W-:Y:S02]  /*5960*/  UMOV UR35, UR43 ;  /* 0x0000002b00237c82 */ /* 0x000fe40008000000 */
[----:B------:R-:W-:Y:S01]  /*5970*/  IMAD.U32 R6, RZ, RZ, UR5 ;  /* 0x00000005ff067e24 */ /* 0x000fe2000f8e00ff */
[----:B------:R-:W-:Y:S01]  /*5980*/  UMOV UR9, UR33 ;  /* 0x0000002100097c82 */ /* 0x000fe20008000000 */
[----:B------:R-:W-:Y:S01]  /*5990*/  UMOV UR11, UR43 ;  /* 0x0000002b000b7c82 */ /* 0x000fe20008000000 */
[----:B------:R-:W-:Y:S03]  /*59a0*/  UMOV UR12, UR36 ;  /* 0x00000024000c7c82 */ /* 0x000fe60008000000 */
        /* <DEDUP_REMOVED lines=9> */
[----:B------:R-:W4:Y:S02]  /*5a40*/  SYNCS.PHASECHK.TRANS64.TRYWAIT P0, [UR21+0x130], R4 ;  /* 0x00013004ff0075a7 */ /* 0x000f240008001115 */
[----:B---34-:R-:W-:Y:S05]  /*5a50*/  @!P0 BRA `(.L_x_107) ;  /* 0x0000005800b48947 */ /* 0x018fea0003800000 */
.L_x_217:
[----:B------:R-:W-:Y:S01]  /*5a60*/  @!P1 IADD3 R2, P0, PT, R12, 0x580, RZ ;  /* 0x000005800c029810 */ /* 0x000fe20007f1e0ff */
[----:B------:R-:W-:Y:S01]  /*5a70*/  VOTEU.ALL UP0, P1 ;  /* 0x0000000000ff7886 */ /* 0x000fe20000800000 */
[----:B------:R-:W-:Y:S01]  /*5a80*/  UMOV UR6, 0x0 ;  /* 0x0000000000067882 */ /* 0x000fe20000000000 */
[----:B------:R-:W-:Y:S01]  /*5a90*/  UMOV UR7, 0x10000000 ;  /* 0x1000000000077882 */ /* 0x000fe20000000000 */
[----:B------:R-:W-:Y:S01]  /*5aa0*/  @!P1 R2UR UR5, R2 ;  /* 0x00000000020592ca */ /* 0x000fe200000e0000 */
[----:B------:R-:W-:Y:S01]  /*5ab0*/  @!P1 IMAD.X R0, RZ, RZ, R13, P0 ;  /* 0x000000ffff009224 */ /* 0x000fe200000e060d */
[----:B------:R-:W-:Y:S01]  /*5ac0*/  @!UP0 UIADD3 UR26, UPT, UPT, UR42, 0x40, URZ ;  /* 0x000000402a1a8890 */ /* 0x000fe2000fffe0ff */
[----:B------:R-:W-:Y:S01]  /*5ad0*/  VIADD R10, R10, 0x1 ;  /* 0x000000010a0a7836 */ /* 0x000fe20000000000 */
        /* <DEDUP_REMOVED lines=10> */
[----:B------:R-:W-:Y:S01]  /*5b80*/  UMOV UR11, UR43 ;  /* 0x0000002b000b7c82 */ /* 0x000fe20008000000 */
[----:B------:R-:W-:Y:S02]  /*5b90*/  UMOV UR12, UR36 ;  /* 0x00000024000c7c82 */ /* 0x000fe40008000000 */
        /* <DEDUP_REMOVED lines=11> */
.L_x_219:
[----:B------:R-:W-:Y:S01]  /*5c50*/  UIADD3 UR32, UPT, UPT, UR14, UR59, URZ ;  /* 0x0000003b0e207290 */ /* 0x000fe2000fffe0ff */
[----:B------:R-:W-:Y:S01]  /*5c60*/  @!P1 IADD3 R2, P0, PT, R12, 0x580, RZ ;  /* 0x000005800c029810 */ /* 0x000fe20007f1e0ff */
[----:B------:R-:W-:Y:S01]  /*5c70*/  UPLOP3.LUT UP3, UPT, UPT, UPT, UPT, 0x80, 0x8 ;  /* 0x000000000008789c */ /* 0x000fe20003f6f070 */
[----:B------:R-:W-:Y:S01]  /*5c80*/  R2UR UR24, R88 ;  /* 0x00000000581872ca */ /* 0x000fe200000e0000 */
[----:B------:R-:W-:Y:S01]  /*5c90*/  VOTEU.ALL UP0, P1 ;  /* 0x0000000000ff7886 */ /* 0x000fe20000800000 */
[----:B------:R-:W-:Y:S01]  /*5ca0*/  @!P1 R2UR UR5, R2 ;  /* 0x00000000020592ca */ /* 0x000fe200000e0000 */
[----:B------:R-:W-:Y:S01]  /*5cb0*/  @!P1 IMAD.X R0, RZ, RZ, R13, P0 ;  /* 0x000000ffff009224 */ /* 0x000fe200000e060d */
[----:B------:R-:W-:Y:S01]  /*5cc0*/  UMOV UR6, 0x0 ;  /* 0x0000000000067882 */ /* 0x000fe20000000000 */
[----:B------:R-:W-:Y:S01]  /*5cd0*/  UMOV UR7, 0x10000000 ;  /* 0x1000000000077882 */ /* 0x000fe20000000000 */
[----:B------:R-:W-:Y:S01]  /*5ce0*/  @!UP0 UIADD3 UR18, UPT, UPT, UR42, 0x60, URZ ;  /* 0x000000602a128890 */ /* 0x000fe2000fffe0ff */
[----:B------:R-:W-:Y:S01]  /*5cf0*/  ISETP.NE.AND P0, PT, R10, 0x2, PT ;  /* 0x000000020a00780c */ /* 0x000fe20003f05270 */
[----:B------:R-:W-:Y:S01]  /*5d00*/  @!UP0 UIADD3 UR16, UPT, UPT, UR21, 0x3300, URZ ;  /* 0x0000330015108890 */ /* 0x000fe2000fffe0ff */
[----:B------:R-:W-:Y:S01]  /*5d10*/  @!P1 R2UR UR4, R0 ;  /* 0x00000000000492ca */ /* 0x000fe200000e0000 */
[----:B------:R-:W-:Y:S01]  /*5d20*/  @!UP0 UIADD3 UR17, UPT, UPT, UR21, 0x118, URZ ;  /* 0x0000011815118890 */ /* 0x000fe2000fffe0ff */
[----:B------:R-:W-:Y:S01]  /*5d30*/  SEL R0, RZ, 0x1, P0 ;  /* 0x00000001ff007807 */ /* 0x000fe20000000000 */
[----:B------:R-:W-:Y:S01]  /*5d40*/  @!UP0 UIADD3 UR10, UPT, UPT, UR42, 0xe0, URZ ;  /* 0x000000e02a0a8890 */ /* 0x000fe2000fffe0ff */
[----:B------:R-:W-:Y:S01]  /*5d50*/  LOP3.LUT R11, R11, 0x1, RZ, 0x3c, !PT ;  /* 0x000000010b0b7812 */ /* 0x000fe200078e3cff */
[----:B------:R-:W-:Y:S01]  /*5d60*/  @!UP0 UIADD3 UR8, UPT, UPT, UR21, 0x3b00, URZ ;  /* 0x00003b0015088890 */ /* 0x000fe2000fffe0ff */
[----:B--2---:R-:W-:Y:S01]  /*5d70*/  IMAD.U32 R4, RZ, RZ, UR5 ;  /* 0x00000005ff047e24 */ /* 0x004fe2000f8e00ff */
[----:B------:R-:W-:Y:S01]  /*5d80*/  VOTEU.ALL UP0, P1 ;  /* 0x0000000000ff7886 */ /* 0x000fe20000800000 */
[----:B------:R-:W-:Y:S01]  /*5d90*/  UMOV UR19, UR43 ;  /* 0x0000002b00137c82 */ /* 0x000fe20008000000 */
[----:B------:R-:W-:Y:S01]  /*5da0*/  UMOV UR20, UR36 ;  /* 0x0000002400147c82 */ /* 0x000fe20008000000 */
[----:B------:R-:W-:Y:S01]  /*5db0*/  UMOV UR11, UR43 ;  /* 0x0000002b000b7c82 */ /* 0x000fe20008000000 */
[----:B------:R-:W-:Y:S01]  /*5dc0*/  UMOV UR12, UR36 ;  /* 0x00000024000c7c82 */ /* 0x000fe20008000000 */
[----:B------:R-:W-:Y:S01]  /*5dd0*/  UMOV UR9, UR17 ;  /* 0x0000001100097c82 */ /* 0x000fe20008000000 */
[----:B------:R-:W-:Y:S01]  /*5de0*/  IMAD.U32 R5, RZ, RZ, UR4 ;  /* 0x00000004ff057e24 */ /* 0x000fe2000f8e00ff */
[----:B------:R-:W-:Y:S01]  /*5df0*/  @!P1 R2UR UR4, R4 ;  /* 0x00000000040492ca */ /* 0x000fe200000e0000 */
[----:B------:R-:W-:Y:S01]  /*5e00*/  UIADD3 UR34, UPT, UPT, UR13, UR24, URZ ;  /* 0x000000180d227290 */ /* 0x000fe2000fffe0ff */
[----:B------:R-:W-:Y:S01]  /*5e10*/  LOP3.LUT R9, R9, R0, RZ, 0x3c, !PT ;  /* 0x0000000009097212 */ /* 0x000fe200078e3cff */
[----:B------:R-:W-:Y:S01]  /*5e20*/  UMOV UR36, UR29 ;  /* 0x0000001d00247c82 */ /* 0x000fe20008000000 */
[----:B------:R-:W-:Y:S02]  /*5e30*/  @!P1 R2UR UR5, R5 ;  /* 0x00000000050592ca */ /* 0x000fe400000e0000 */
[----:B------:R-:W-:Y:S11]  /*5e40*/  SEL R10, R10, RZ, P0 ;  /* 0x000000ff0a0a7207 */ /* 0x000ff60000000000 */
[----:B------:R2:W-:Y:S01]  /*5e50*/  @!UP0 UTMALDG.3D [UR16], [UR4], desc[UR6] ;  /* 0x00000610040085b4 */ /* 0x0005e20008011000 */
[----:B------:R-:W-:Y:S05]  /*5e60*/  VOTEU.ALL UP0, P1 ;  /* 0x0000000000ff7886 */ /* 0x000fea0000800000 */
[----:B------:R2:W-:Y:S01]  /*5e70*/  @!UP0 UTMALDG.3D [UR8], [UR4], desc[UR6] ;  /* 0x00000608040085b4 */ /* 0x0005e20008011000 */
[----:B------:R2:W-:Y:S01]  /*5e80*/  @!P1 SYNCS.ARRIVE.TRANS64.RED.A0TR RZ, [UR21+0x118], R3 ;  /* 0x00011803ffff99a7 */ /* 0x0005e20008300415 */
[----:B------:R-:W-:Y:S01]  /*5e90*/  SYNCS.ARRIVE.TRANS64.RED.A1T0 RZ, [UR39], RZ ;  /* 0x000000ffffff79a7 */ /* 0x000fe20008100427 */
[----:B------:R-:W-:Y:S05]  /*5ea0*/  BRA.U UP2, `(.L_x_109) ;  /* 0xffffffed02f07547 */ /* 0x000fea000b83ffff */
[----:B--2---:R-:W-:-:S04]  /*5eb0*/  SHF.L.U32 R3, R11, 0x1f, RZ ;  /* 0x0000001f0b037819 */ /* 0x004fc800000006ff */
[----:B------:R-:W2:Y:S02]  /*5ec0*/  SYNCS.PHASECHK.TRANS64.TRYWAIT P0, [UR21+0x120], R3 ;  /* 0x00012003ff0075a7 */ /* 0x000ea40008001115 */
[----:B--2---:R-:W-:Y:S05]  /*5ed0*/  @!P0 BRA `(.L_x_110) ;  /* 0x0000005400c48947 */ /* 0x004fea0003800000 */
.L_x_221:
[----:B------:R-:W3:Y:S02]  /*5ee0*/  SYNCS.PHASECHK.TRANS64.TRYWAIT P0, [UR21+0x128], R3 ;  /* 0x00012803ff0075a7 */ /* 0x000ee40008001115 */
[----:B---3--:R-:W-:Y:S05]  /*5ef0*/  @!P0 BRA `(.L_x_111) ;  /* 0x0000005400d48947 */ /* 0x008fea0003800000 */
.L_x_223:
[----:B------:R-:W3:Y:S02]  /*5f00*/  SYNCS.PHASECHK.TRANS64.TRYWAIT P0, [UR21+0x130], R3 ;  /* 0x00013003ff0075a7 */ /* 0x000ee40008001115 */
[----:B---3--:R-:W-:Y:S05]  /*5f10*/  @!P0 BRA `(.L_x_112) ;  /* 0x0000005400e48947 */ /* 0x008fea0003800000 */
.L_x_225:
[----:B--2---:R-:W-:-:S07]  /*5f20*/  MOV R0, UR21 ;  /* 0x0000001500007c02 */ /* 0x004fce0008000f00 */
.L_x_113:
[----:B--2---:R-:W-:-:S04]  /*5f30*/  SHF.L.U32 R3, R11, 0x1f, RZ ;  /* 0x0000001f0b037819 */ /* 0x004fc800000006ff */
[----:B------:R2:W3:Y:S03]  /*5f40*/  SYNCS.PHASECHK.TRANS64.TRYWAIT P0, [R0+URZ+0x138], R3 ;  /* 0x00013803000075a7 */ /* 0x0004e600080011ff */
[----:B---3--:R-:W-:Y:S05]  /*5f50*/  @!P0 NANOSLEEP.SYNCS 0x989680 ;  /* 0x009896800000895d */ /* 0x008fea0003900000 */
[----:B------:R-:W3:Y:S02]  /*5f60*/  @!P0 SYNCS.PHASECHK.TRANS64 P0, [R0+URZ+0x138], R3 ;  /* 0x00013803000085a7 */ /* 0x000ee400080010ff */
[----:B-1-3--:R-:W-:Y:S05]  /*5f70*/  @P0 EXIT ;  /* 0x000000000000094d */ /* 0x00afea0003800000 */
[----:B------:R-:W-:Y:S05]  /*5f80*/  BRA `(.L_x_113) ;  /* 0xfffffffc00e87947 */ /* 0x000fea000383ffff */
.L_x_98:
[----:B------:R-:W-:-:S06]  /*5f90*/  UISETP.GE.AND UP0, UPT, UR20, 0x4, UPT ;  /* 0x000000041400788c */ /* 0x000fcc000bf06270 */
[----:B------:R-:W-:-:S13]  /*5fa0*/  PLOP3.LUT P0, PT, PT, PT, UP0, 0x80, 0x8 ;  /* 0x000000000008781c */ /* 0x000fda0003f0f008 */
[----:B-1----:R-:W-:Y:S05]  /*5fb0*/  @!P0 EXIT ;  /* 0x000000000000894d */ /* 0x002fea0003800000 */
[----:B------:R-:W-:Y:S01]  /*5fc0*/  BAR.SYNC.DEFER_BLOCKING 0x6, 0xa0 ;  /* 0x0182800000007b1d */ /* 0x000fe20000010000 */
[----:B------:R-:W-:Y:S01]  /*5fd0*/  IMAD.SHL.U32 R4, R87, 0x200000, RZ ;  /* 0x0020000057047824 */ /* 0x000fe200078e00ff */
[----:B------:R-:W-:Y:S01]  /*5fe0*/  CS2R R94, SRZ ;  /* 0x00000000005e7805 */ /* 0x000fe2000001ff00 */
[C---:B------:R-:W-:Y:S01]  /*5ff0*/  IMAD.SHL.U32 R85, R97.reuse, 0x20, RZ ;  /* 0x0000002061557824 */ /* 0x040fe200078e00ff */
[----:B------:R-:W-:Y:S01]  /*6000*/  CS2R R92, SRZ ;  /* 0x00000000005c7805 */ /* 0x000fe2000001ff00 */
[C---:B------:R-:W-:Y:S01]  /*6010*/  IMAD.U32 R37, R97.reuse, 0x10000, RZ ;  /* 0x0001000061257824 */ /* 0x040fe200078e00ff */
[----:B------:R-:W-:Y:S02]  /*6020*/  UMOV UR43, 0x400 ;  /* 0x00000400002b7882 */ /* 0x000fe40000000000 */
[----:B------:R-:W1:Y:S01]  /*6030*/  LDC.64 R82, c[0x0][0x8b0] ;  /* 0x00022c00ff527b82 */ /* 0x000e620000000a00 */
[----:B------:R-:W-:Y:S01]  /*6040*/  ULEA UR43, UR58, UR43, 0x18 ;  /* 0x0000002b3a2b7291 */ /* 0x000fe2000f8ec0ff */
[----:B------:R-:W-:Y:S01]  /*6050*/  IMAD.SHL.U32 R5, R97, 0x4, RZ ;  /* 0x0000000461057824 */ /* 0x000fe200078e00ff */
[----:B------:R-:W-:Y:S01]  /*6060*/  LOP3.LUT R4, R4, 0x200000, RZ, 0xc0, !PT ;  /* 0x0020000004047812 */ /* 0x000fe200078ec0ff */
[----:B------:R-:W-:Y:S01]  /*6070*/  IMAD.SHL.U32 R7, R87, 0x400, RZ ;  /* 0x0000040057077824 */ /* 0x000fe200078e00ff */
[C---:B------:R-:W-:Y:S01]  /*6080*/  LOP3.LUT R6, R85.reuse, 0x80, RZ, 0xc0, !PT ;  /* 0x0000008055067812 */ /* 0x040fe200078ec0ff */
[----:B------:R-:W-:Y:S01]  /*6090*/  UIADD3 UR4, UPT, UPT, UR43, 0x4300, URZ ;  /* 0x000043002b047890 */ /* 0x000fe2000fffe0ff */
[C---:B------:R-:W-:Y:S01]  /*60a0*/  LOP3.LUT R84, R85.reuse, 0xb60, RZ, 0xc0, !PT ;  /* 0x00000b6055547812 */ /* 0x040fe200078ec0ff */
[----:B------:R-:W2:Y:S01]  /*60b0*/  LDC.64 R80, c[0x0][0x8a8] ;  /* 0x00022a00ff507b82 */ /* 0x000ea20000000a00 */
[----:B------:R-:W-:Y:S01]  /*60c0*/  UIADD3 UR5, UPT, UPT, UR43, 0x300, URZ ;  /* 0x000003002b057890 */ /* 0x000fe2000fffe0ff */
[----:B------:R-:W-:Y:S01]  /*60d0*/  LOP3.LUT R37, R4, 0x400000, R37, 0xf8, !PT ;  /* 0x0040000004257812 */ /* 0x000fe200078ef825 */
[----:B------:R-:W-:Y:S01]  /*60e0*/  IMAD.MOV.U32 R36, RZ, RZ, RZ ;  /* 0x000000ffff247224 */ /* 0x000fe200078e00ff */
[----:B------:R-:W-:Y:S01]  /*60f0*/  LOP3.LUT R5, R6, 0x10, R5, 0xf8, !PT ;  /* 0x0000001006057812 */ /* 0x000fe200078ef805 */
[----:B------:R-:W-:Y:S01]  /*6100*/  IMAD.MOV.U32 R91, RZ, RZ, RZ ;  /* 0x000000ffff5b7224 */ /* 0x000fe200078e00ff */
[----:B------:R-:W-:Y:S01]  /*6110*/  LOP3.LUT R84, R84, 0x400, R7, 0xf8, !PT ;  /* 0x0000040054547812 */ /* 0x000fe200078ef807 */
[----:B------:R-:W-:Y:S01]  /*6120*/  IMAD.U32 R98, RZ, RZ, UR5 ;  /* 0x00000005ff627e24 */ /* 0x000fe2000f8e00ff */
[----:B------:R-:W-:Y:S01]  /*6130*/  LOP3.LUT P0, RZ, R85, 0x80, RZ, 0xc0, !PT ;  /* 0x0000008055ff7812 */ /* 0x000fe2000780c0ff */
[----:B------:R-:W3:Y:S01]  /*6140*/  LDS R0, [UR43+0x200] ;  /* 0x0002002bff007984 */ /* 0x000ee20008000800 */
[----:B------:R-:W-:Y:S01]  /*6150*/  LOP3.LUT R84, R84, R5, RZ, 0xfc, !PT ;  /* 0x0000000554547212 */ /* 0x000fe200078efcff */
[----:B------:R-:W-:Y:S01]  /*6160*/  IMAD.U32 R96, RZ, RZ, UR4 ;  /* 0x00000004ff607e24 */ /* 0x000fe2000f8e00ff */
[----:B------:R-:W-:Y:S01]  /*6170*/  P2R R4, PR, RZ, 0x1 ;  /* 0x00000001ff047803 */ /* 0x000fe20000000000 */
[----:B------:R-:W4:Y:S01]  /*6180*/  LDCU UR57, c[0x0][0x370] ;  /* 0x00006e00ff3977ac */ /* 0x000f220008000800 */
[----:B------:R-:W-:Y:S01]  /*6190*/  LOP3.LUT R97, R97, 0x60, RZ, 0xc0, !PT ;  /* 0x0000006061617812 */ /* 0x000fe200078ec0ff */
[----:B------:R-:W1:Y:S01]  /*61a0*/  LDCU.64 UR62, c[0x0][0x348] ;  /* 0x00006900ff3e77ac */ /* 0x000e620008000a00 */
[----:B------:R-:W1:Y:S01]  /*61b0*/  LDCU UR42, c[0x0][0xb0c] ;  /* 0x00016180ff2a77ac */ /* 0x000e620008000800 */
[----:B------:R-:W1:Y:S01]  /*61c0*/  LDCU UR39, c[0x0][0xb30] ;  /* 0x00016600ff2777ac */ /* 0x000e620008000800 */
[----:B------:R-:W1:Y:S01]  /*61d0*/  LDCU.64 UR46, c[0x0][0x888] ;  /* 0x00011100ff2e77ac */ /* 0x000e620008000a00 */
[----:B------:R-:W1:Y:S01]  /*61e0*/  LDCU.64 UR40, c[0x0][0xb28] ;  /* 0x00016500ff2877ac */ /* 0x000e620008000a00 */
[----:B------:R-:W1:Y:S01]  /*61f0*/  LDCU.64 UR60, c[0x0][0x890] ;  /* 0x00011200ff3c77ac */ /* 0x000e620008000a00 */
[----:B------:R-:W1:Y:S01]  /*6200*/  LDCU.128 UR52, c[0x0][0xb10] ;  /* 0x00016200ff3477ac */ /* 0x000e620008000c00 */
[----:B------:R-:W1:Y:S02]  /*6210*/  LDCU UR56, c[0x0][0x374] ;  /* 0x00006e80ff3877ac */ /* 0x000e640008000800 */
[----:B-1234-:R-:W-:-:S07]  /*6220*/  IMAD.IADD R37, R0, 0x1, R37 ;  /* 0x0000000100257824 */ /* 0x01efce00078e0225 */
.L_x_155:
[C---:B------:R-:W-:Y:S02]  /*6230*/  LEA R3, R91.reuse, UR43, 0x3 ;  /* 0x0000002b5b037c11 */ /* 0x040fe4000f8e18ff */
[----:B------:R-:W-:Y:S02]  /*6240*/  SHF.L.U32 R0, R94, 0x1f, RZ ;  /* 0x0000001f5e007819 */ /* 0x000fe400000006ff */
[----:B------:R-:W-:Y:S02]  /*6250*/  LEA R5, R91, UR43, 0x4 ;  /* 0x0000002b5b057c11 */ /* 0x000fe4000f8e20ff */
[----:B------:R-:W1:Y:S02]  /*6260*/  SYNCS.PHASECHK.TRANS64.TRYWAIT P0, [R3+URZ+0x150], R0 ;  /* 0x00015000030075a7 */ /* 0x000e6400080011ff */
[----:B-12---:R-:W-:Y:S05]  /*6270*/  @!P0 BRA `(.L_x_114) ;  /* 0x0000005400248947 */ /* 0x006fea0003800000 */
.L_x_226:
        /* <DEDUP_REMOVED lines=11> */
[----:B------:R-:W-:Y:S01]  /*6330*/  PLOP3.LUT P0, PT, PT, PT, UP1, 0x80, 0x8 ;  /* 0x000000000008781c */ /* 0x000fe20003f0f018 */
[----:B------:R-:W-:Y:S11]  /*6340*/  UP2UR UR44, UPR, URZ, 0x2 ;  /* 0x00000002ff2c7883 */ /* 0x000ff60008000000 */
[----:B------:R-:W-:Y:S01]  /*6350*/  @!UPT UIADD3 URZ, UPT, UPT, URZ, URZ, URZ ;  /* 0x000000fffffff290 */ /* 0x000fe2000fffe0ff */
[----:B-1----:R-:W-:Y:S02]  /*6360*/  @P0 SHF.R.U32.HI R0, RZ, 0x10, R5 ;  /* 0x00000010ff000819 */ /* 0x002fe40000011605 */
        /* <DEDUP_REMOVED lines=12> */
[----:B------:R-:W2:Y:S01]  /*6430*/  LDCU UR12, c[0x0][0xb20] ;  /* 0x00016400ff0c77ac */ /* 0x000ea20008000800 */
[----:B------:R-:W-:Y:S02]  /*6440*/  UIMAD.WIDE.U32 UR4, UR56, UR55, URZ ;  /* 0x00000037380472a5 */ /* 0x000fe4000f8e00ff */
[----:B------:R-:W-:Y:S02]  /*6450*/  UIMAD.WIDE.U32 UR6, UR57, UR52, URZ ;  /* 0x00000034390672a5 */ /* 0x000fe4000f8e00ff */
[----:B------:R-:W-:Y:S02]  /*6460*/  UISETP.NE.AND UP0, UPT, UR54, 0x1, UPT ;  /* 0x000000013600788c */ /* 0x000fe4000bf05270 */
[----:B------:R-:W-:Y:S02]  /*6470*/  UIMAD.WIDE.U32 UR8, UR37, UR55, URZ ;  /* 0x00000037250872a5 */ /* 0x000fe4000f8e00ff */
[----:B------:R-:W-:Y:S02]  /*6480*/  UIMAD.WIDE.U32 UR10, UR38, UR52, URZ ;  /* 0x00000034260a72a5 */ /* 0x000fe4000f8e00ff */
[----:B------:R-:W-:Y:S02]  /*6490*/  UISETP.NE.AND UP1, UPT, UR42, 0x1, UPT ;  /* 0x000000012a00788c */ /* 0x000fe4000bf25270 */
[----:B------:R-:W-:Y:S01]  /*64a0*/  UISETP.NE.AND UP2, UPT, UR45, 0x1, UPT ;  /* 0x000000012d00788c */ /* 0x000fe2000bf45270 */
[----:B------:R-:W-:Y:S02]  /*64b0*/  UMOV UR4, UR5 ;  /* 0x0000000500047c82 */ /* 0x000fe40008000000 */
[----:B--2---:R-:W-:Y:S03]  /*64c0*/  USHF.R.U32.HI UR5, URZ, UR12, UR4 ;  /* 0x0000000cff057299 */ /* 0x004fe60008011604 */
[----:B------:R-:W-:Y:S02]  /*64d0*/  UMOV UR4, UR7 ;  /* 0x0000000700047c82 */ /* 0x000fe40008000000 */
[----:B------:R-:W-:Y:S02]  /*64e0*/  USHF.R.U32.HI UR7, URZ, UR53, UR4 ;  /* 0x00000035ff077299 */ /* 0x000fe40008011604 */
[----:B------:R-:W-:Y:S02]  /*64f0*/  USEL UR4, UR56, UR5, !UP0 ;  /* 0x0000000538047287 */ /* 0x000fe4000c000000 */
[----:B------:R-:W-:Y:S01]  /*6500*/  USEL UR7, UR57, UR7, !UP1 ;  /* 0x0000000739077287 */ /* 0x000fe2000c800000 */
[----:B------:R-:W-:Y:S01]  /*6510*/  UMOV UR5, UR9 ;  /* 0x0000000900057c82 */ /* 0x000fe20008000000 */
[----:B------:R-:W-:Y:S02]  /*6520*/  UIMAD.WIDE.U32 UR8, UR4, UR40, URZ ;  /* 0x00000028040872a5 */ /* 0x000fe4000f8e00ff */
[----:B------:R-:W-:Y:S03]  /*6530*/  USHF.R.U32.HI UR6, URZ, UR12, UR5 ;  /* 0x0000000cff067299 */ /* 0x000fe60008011605 */
[----:B------:R-:W-:Y:S01]  /*6540*/  UMOV UR5, UR11 ;  /* 0x0000000b00057c82 */ /* 0x000fe20008000000 */
[----:B------:R-:W-:Y:S02]  /*6550*/  UIMAD.WIDE.U32 UR10, UR7, UR40, URZ ;  /* 0x00000028070a72a5 */ /* 0x000fe4000f8e00ff */
[----:B------:R-:W-:Y:S02]  /*6560*/  USHF.R.U32.HI UR12, URZ, UR53, UR5 ;  /* 0x00000035ff0c7299 */ /* 0x000fe40008011605 */
[----:B------:R-:W-:Y:S01]  /*6570*/  USEL UR6, UR37, UR6, !UP0 ;  /* 0x0000000625067287 */ /* 0x000fe2000c000000 */
[----:B------:R-:W-:Y:S02]  /*6580*/  UMOV UR5, UR9 ;  /* 0x0000000900057c82 */ /* 0x000fe40008000000 */
[----:B------:R-:W-:Y:S01]  /*6590*/  UMOV UR10, UR11 ;  /* 0x0000000b000a7c82 */ /* 0x000fe20008000000 */
[----:B------:R-:W-:Y:S02]  /*65a0*/  @UP2 USHF.R.U32.HI UR4, URZ, UR41, UR5 ;  /* 0x00000029ff042299 */ /* 0x000fe40008011605 */
[----:B------:R-:W-:Y:S02]  /*65b0*/  @UP2 USHF.R.U32.HI UR7, URZ, UR41, UR10 ;  /* 0x00000029ff072299 */ /* 0x000fe4000801160a */
[----:B------:R-:W-:Y:S02]  /*65c0*/  UIMAD UR4, UR45, UR4, URZ ;  /* 0x000000042d0472a4 */ /* 0x000fe4000f8e02ff */
[----:B------:R-:W-:Y:S02]  /*65d0*/  UIMAD.WIDE.U32 UR10, UR6, UR40, URZ ;  /* 0x00000028060a72a5 */ /* 0x000fe4000f8e00ff */
[----:B------:R-:W-:Y:S02]  /*65e0*/  USEL UR5, UR38, UR12, !UP1 ;  /* 0x0000000c26057287 */ /* 0x000fe4000c800000 */
[----:B------:R-:W-:Y:S02]  /*65f0*/  UIMAD UR8, UR45, UR7, URZ ;  /* 0x000000072d0872a4 */ /* 0x000fe4000f8e02ff */
[----:B------:R-:W-:Y:S03]  /*6600*/  UISETP.GE.AND UP0, UPT, UR6, UR4, UPT ;  /* 0x000000040600728c */ /* 0x000fe6000bf06270 */
[----:B------:R-:W-:Y:S01]  /*6610*/  UMOV UR4, UR11 ;  /* 0x0000000b00047c82 */ /* 0x000fe20008000000 */
[----:B------:R-:W-:Y:S02]  /*6620*/  UISETP.GE.OR UP0, UPT, UR5, UR8, UP0 ;  /* 0x000000080500728c */ /* 0x000fe40008706670 */
[----:B------:R-:W-:Y:S02]  /*6630*/  USHF.R.U32.HI UR4, URZ, UR41, UR4 ;  /* 0x00000029ff047299 */ /* 0x000fe40008011604 */
[----:B------:R-:W-:Y:S02]  /*6640*/  UIMAD.WIDE.U32 UR8, UR5, UR40, URZ ;  /* 0x00000028050872a5 */ /* 0x000fe4000f8e00ff */
[----:B------:R-:W-:Y:S02]  /*6650*/  USEL UR11, UR6, UR4, !UP2 ;  /* 0x00000004060b7287 */ /* 0x000fe4000d000000 */
[----:B------:R-:W-:Y:S02]  /*6660*/  UIADD3 UR8, UPT, UPT, -UR5, URZ, URZ ;  /* 0x000000ff05087290 */ /* 0x000fe4000fffe1ff */
[----:B------:R-:W-:Y:S01]  /*6670*/  UIADD3 UR10, UPT, UPT, -UR11, URZ, URZ ;  /* 0x000000ff0b0a7290 */ /* 0x000fe2000fffe1ff */
[----:B------:R-:W-:Y:S01]  /*6680*/  @!UP0 UMOV UR4, UR9 ;  /* 0x0000000900048c82 */ /* 0x000fe20008000000 */
[----:B------:R-:W-:Y:S02]  /*6690*/  UIADD3 UR9, UPT, UPT, -UR6, URZ, URZ ;  /* 0x000000ff06097290 */ /* 0x000fe4000fffe1ff */
[----:B------:R-:W-:Y:S02]  /*66a0*/  @!UP0 USHF.R.U32.HI UR4, URZ, UR41, UR4 ;  /* 0x00000029ff048299 */ /* 0x000fe40008011604 */
[----:B------:R-:W-:Y:S02]  /*66b0*/  UIMAD UR10, UR45, UR10, UR6 ;  /* 0x0000000a2d0a72a4 */ /* 0x000fe4000f8e0206 */
[----:B------:R-:W-:Y:S04]  /*66c0*/  @!UP0 USEL UR4, UR5, UR4, !UP2 ;  /* 0x0000000405048287 */ /* 0x000fe8000d000000 */
[----:B------:R-:W-:Y:S02]  /*66d0*/  @!UP0 UIMAD UR10, UR7, UR10, UR4 ;  /* 0x0000000a070a82a4 */ /* 0x000fe4000f8e0204 */
[----:B------:R-:W-:Y:S02]  /*66e0*/  @!UP0 UIADD3 UR11, UPT, UPT, UR11, -UR4, URZ ;  /* 0x800000040b0b8290 */ /* 0x000fe4000fffe0ff */
[----:B------:R-:W-:Y:S02]  /*66f0*/  UIMAD UR7, UR42, UR8, UR38 ;  /* 0x000000082a0772a4 */ /* 0x000fe4000f8e0226 */
[----:B------:R-:W-:Y:S02]  /*6700*/  @!UP0 UIMAD UR6, UR11, UR45, UR5 ;  /* 0x0000002d0b0682a4 */ /* 0x000fe4000f8e0205 */
[----:B------:R-:W-:Y:S01]  /*6710*/  UIMAD UR4, UR54, UR9, UR37 ;  /* 0x00000009360472a4 */ /* 0x000fe2000f8e0225 */
[----:B------:R-:W-:Y:S02]  /*6720*/  @!UP0 UMOV UR5, UR10 ;  /* 0x0000000a00058c82 */ /* 0x000fe40008000000 */
[----:B------:R-:W-:Y:S02]  /*6730*/  UIMAD UR38, UR5, UR42, UR7 ;  /* 0x0000002a052672a4 */ /* 0x000fe4000f8e0207 */
[----:B------:R-:W-:Y:S11]  /*6740*/  UIMAD UR37, UR6, UR54, UR4 ;  /* 0x00000036062572a4 */ /* 0x000ff6000f8e0204 */
[----:B------:R-:W-:Y:S01]  /*6750*/  @!UPT UIADD3 URZ, UPT, UPT, URZ, URZ, URZ ;  /* 0x000000fffffff290 */ /* 0x000fe2000fffe0ff */
.L_x_115:
[----:B------:R-:W-:Y:S01]  /*6760*/  UISETP.NE.AND UP0, UPT, UR39, 0x1, UPT ;  /* 0x000000012700788c */ /* 0x000fe2000bf05270 */
[----:B------:R-:W-:Y:S01]  /*6770*/  IADD3 R91, PT, PT, R91, 0x1, RZ ;  /* 0x000000015b5b7810 */ /* 0x000fe20007ffe0ff */
[----:B------:R-:W-:Y:S02]  /*6780*/  UIADD3 UR11, UPT, UPT, UR43, 0x300, URZ ;  /* 0x000003002b0b7890 */ /* 0x000fe4000fffe0ff */
[----:B------:R-:W-:Y:S02]  /*6790*/  USHF.L.U32 UR50, UR32, 0x6, URZ ;  /* 0x0000000620327899 */ /* 0x000fe400080006ff */
[----:B------:R-:W-:Y:S05]  /*67a0*/  USHF.L.U32 UR49, UR34, 0x8, URZ ;  /* 0x0000000822317899 */ /* 0x000fea00080006ff */
[----:B------:R-:W2:Y:S01]  /*67b0*/  @!UP0 LDCU.128 UR12, c[0x0][0xb10] ;  /* 0x00016200ff0c87ac */ /* 0x000ea20008000c00 */
[----:B------:R-:W3:Y:S01]  /*67c0*/  @!UP0 LDCU UR5, c[0x0][0xb0c] ;  /* 0x00016180ff0587ac */ /* 0x000ee20008000800 */
[----:B------:R-:W4:Y:S01]  /*67d0*/  @!UP0 LDCU UR10, c[0x0][0xb20] ;  /* 0x00016400ff0a87ac */ /* 0x000f220008000800 */
[----:B--2---:R-:W-:Y:S02]  /*67e0*/  UIMAD.WIDE.U32 UR8, UR38, UR12, URZ ;  /* 0x0000000c260872a5 */ /* 0x004fe4000f8e00ff */
[----:B------:R-:W-:Y:S02]  /*67f0*/  UIMAD.WIDE.U32 UR6, UR37, UR15, URZ ;  /* 0x0000000f250672a5 */ /* 0x000fe4000f8e00ff */
[----:B------:R-:W-:Y:S03]  /*6800*/  @!UP0 UISETP.NE.AND UP1, UPT, UR14, 0x1, UPT ;  /* 0x000000010e00888c */ /* 0x000fe6000bf25270 */
[----:B------:R-:W-:Y:S01]  /*6810*/  @!UP0 UMOV UR4, UR9 ;  /* 0x0000000900048c82 */ /* 0x000fe20008000000 */
[----:B---3--:R-:W-:Y:S02]  /*6820*/  @!UP0 UISETP.NE.AND UP2, UPT, UR5, 0x1, UPT ;  /* 0x000000010500888c */ /* 0x008fe4000bf45270 */
[----:B------:R-:W-:Y:S01]  /*6830*/  @!UP0 USHF.R.U32.HI UR4, URZ, UR13, UR4 ;  /* 0x0000000dff048299 */ /* 0x000fe20008011604 */
[----:B------:R-:W-:Y:S02]  /*6840*/  @!UP0 UMOV UR6, UR7 ;  /* 0x0000000700068c82 */ /* 0x000fe40008000000 */
[----:B----4-:R-:W-:Y:S02]  /*6850*/  @!UP0 USHF.R.U32.HI UR6, URZ, UR10, UR6 ;  /* 0x0000000aff068299 */ /* 0x010fe40008011606 */
[----:B------:R-:W-:Y:S02]  /*6860*/  @!UP0 USEL UR7, UR38, UR4, !UP2 ;  /* 0x0000000426078287 */ /* 0x000fe4000d000000 */
[----:B------:R-:W-:Y:S04]  /*6870*/  @!UP0 USEL UR6, UR37, UR6, !UP1 ;  /* 0x0000000625068287 */ /* 0x000fe8000c800000 */
[----:B------:R-:W-:Y:S02]  /*6880*/  @!UP0 UIADD3 UR4, UPT, UPT, -UR7, UR6, URZ ;  /* 0x0000000607048290 */ /* 0x000fe4000fffe1ff */
[----:B------:R-:W-:Y:S02]  /*6890*/  @!UP0 UIADD3 UR6, UPT, UPT, UR7, -UR6, URZ ;  /* 0x8000000607068290 */ /* 0x000fe4000fffe0ff */
[----:B------:R-:W-:Y:S02]  /*68a0*/  @!UP0 UIMAD UR38, UR4, UR5, UR38 ;  /* 0x00000005042682a4 */ /* 0x000fe4000f8e0226 */
[----:B------:R-:W-:Y:S02]  /*68b0*/  @!UP0 UIMAD UR37, UR6, UR14, UR37 ;  /* 0x0000000e062582a4 */ /* 0x000fe4000f8e0225 */
[----:B------:R-:W-:Y:S09]  /*68c0*/  ULOP3.LUT UP0, URZ, UR11, 0x90, URZ, 0xc0, !UPT ;  /* 0x000000900bff7892 */ /* 0x000ff2000f80c0ff */
[----:B------:R-:W-:Y:S05]  /*68d0*/  BRA.U !UP0, `(.L_x_116) ;  /* 0x0000000108407547 */ /* 0x000fea000b800000 */
[----:B------:R-:W2:Y:S01]  /*68e0*/  LDCU.64 UR8, c[0x4][0x88] ;  /* 0x01001100ff0877ac */ /* 0x000ea20008000a00 */
[----:B------:R-:W-:Y:S01]  /*68f0*/  MOV R3, 0x0 ;  /* 0x0000000000037802 */ /* 0x000fe20000000f00 */
[----:B------:R-:W-:Y:S02]  /*6900*/  HFMA2 R12, -RZ, RZ, 0, 5.9604644775390625e-08 ;  /* 0x00000001ff0c7431 */ /* 0x000fe400000001ff */
[----:B------:R-:W-:Y:S02]  /*6910*/  IMAD.MOV.U32 R8, RZ, RZ, 0x70 ;  /* 0x00000070ff087424 */ /* 0x000fe400078e00ff */
[----:B------:R-:W-:Y:S01]  /*6920*/  IMAD.MOV.U32 R13, RZ, RZ, RZ ;  /* 0x000000ffff0d7224 */ /* 0x000fe200078e00ff */
[----:B------:R-:W3:Y:S01]  /*6930*/  LDCU.64 UR6, c[0x4][0x90] ;  /* 0x01001200ff0677ac */ /* 0x000ee20008000a00 */
[----:B------:R-:W4:Y:S01]  /*6940*/  LDC.64 R2, c[0x4][R3] ;  /* 0x0100000003027b82 */ /* 0x000f220000000a00 */
[----:B------:R-:W1:Y:S01]  /*6950*/  LDCU.64 UR4, c[0x4][0x8] ;  /* 0x01000100ff0477ac */ /* 0x000e620008000a00 */
[----:B--2---:R-:W-:Y:S01]  /*6960*/  MOV R5, UR9 ;  /* 0x0000000900057c02 */ /* 0x004fe20008000f00 */
[----:B------:R-:W-:Y:S01]  /*6970*/  IMAD.U32 R4, RZ, RZ, UR8 ;  /* 0x00000008ff047e24 */ /* 0x000fe2000f8e00ff */
[----:B---3--:R-:W-:Y:S01]  /*6980*/  MOV R7, UR7 ;  /* 0x0000000700077c02 */ /* 0x008fe20008000f00 */
[----:B------:R-:W-:Y:S01]  /*6990*/  IMAD.U32 R6, RZ, RZ, UR6 ;  /* 0x00000006ff067e24 */ /* 0x000fe2000f8e00ff */
[----:B-1----:R-:W-:Y:S01]  /*69a0*/  MOV R11, UR5 ;  /* 0x00000005000b7c02 */ /* 0x002fe20008000f00 */
[----:B------:R-:W-:Y:S02]  /*69b0*/  IMAD.U32 R10, RZ, RZ, UR4 ;  /* 0x00000004ff0a7e24 */ /* 0x000fe4000f8e00ff */
[----:B------:R-:W-:Y:S07]  /*69c0*/  LEPC R20, `(.L_x_116) ;  /* 0x000000001014794e */ /* 0x000fee0000000000 */
[----:B----45:R-:W-:Y:S05]  /*69d0*/  CALL.ABS.NOINC R2 ;  /* 0x0000000002007343 */ /* 0x030fea0003c00000 */
.L_x_116:
[----:B------:R-:W-:Y:S01]  /*69e0*/  LOP3.LUT P0, RZ, R96, 0x90, RZ, 0xc0, !PT ;  /* 0x0000009060ff7812 */ /* 0x000fe2000780c0ff */
[----:B------:R-:W-:Y:S11]  /*69f0*/  BSSY.RECONVERGENT B6, `(.L_x_117) ;  /* 0x0000013000067945 */ /* 0x000ff60003800200 */
[----:B------:R-:W-:Y:S01]  /*6a00*/  @!UPT UIADD3 URZ, UPT, UPT, URZ, URZ, URZ ;  /* 0x000000fffffff290 */ /* 0x000fe2000fffe0ff */
[----:B------:R-:W-:Y:S05]  /*6a10*/  @!P0 BRA `(.L_x_118) ;  /* 0x0000000000408947 */ /* 0x000fea0003800000 */
        /* <DEDUP_REMOVED lines=16> */
.L_x_118:
[----:B------:R-:W-:Y:S05]  /*6b20*/  BSYNC.RECONVERGENT B6 ;  /* 0x0000000000067941 */ /* 0x000fea0003800200 */
.L_x_117:
[----:B------:R-:W-:Y:S01]  /*6b30*/  R2UR UR4, R89 ;  /* 0x00000000590472ca */ /* 0x000fe200000e0000 */
[----:B------:R-:W-:Y:S01]  /*6b40*/  UISETP.NE.U32.AND UP0, UPT, UR60, URZ, UPT ;  /* 0x000000ff3c00728c */ /* 0x000fe2000bf05070 */
[----:B------:R-:W-:Y:S02]  /*6b50*/  ISETP.NE.U32.AND P4, PT, R82, RZ, PT ;  /* 0x000000ff5200720c */ /* 0x000fe40003f85070 */
[----:B------:R-:W-:Y:S01]  /*6b60*/  ISETP.NE.U32.AND P2, PT, RZ, UR46, PT ;  /* 0x0000002eff007c0c */ /* 0x000fe2000bf45070 */
[----:B------:R-:W-:Y:S01]  /*6b70*/  UISETP.NE.AND.EX UP1, UPT, UR61, URZ, UPT, UP0 ;  /* 0x000000ff3d00728c */ /* 0x000fe2000bf25300 */
[----:B------:R-:W-:Y:S01]  /*6b80*/  ISETP.NE.AND.EX P4, PT, R83, RZ, PT, P4 ;  /* 0x000000ff5300720c */ /* 0x000fe20003f85340 */
[----:B------:R-:W-:Y:S01]  /*6b90*/  UPLOP3.LUT UP0, UPT, UPT, UPT, UPT, 0x40, 0x4 ;  /* 0x000000000004789c */ /* 0x000fe20003f0e870 */
[----:B------:R-:W-:Y:S05]  /*6ba0*/  ISETP.NE.AND.EX P2, PT, RZ, UR47, PT, P2 ;  /* 0x0000002fff007c0c */ /* 0x000fea000bf45320 */
[----:B------:R-:W-:Y:S06]  /*6bb0*/  UISETP.NE.AND UP2, UPT, UR4, URZ, UPT ;  /* 0x000000ff0400728c */ /* 0x000fec000bf45270 */
[----:B------:R-:W-:Y:S05]  /*6bc0*/  PLOP3.LUT P1, PT, PT, PT, UP2, 0x80, 0x8 ;  /* 0x000000000008781c */ /* 0x000fea0003f2f028 */
[----:B------:R-:W-:Y:S06]  /*6bd0*/  @UP2 UPLOP3.LUT UP0, UPT, UPT, UPT, UP1, 0x80, 0x8 ;  /* 0x000000000008289c */ /* 0x000fec0003f0f010 */
[----:B------:R-:W-:Y:S01]  /*6be0*/  PLOP3.LUT P0, PT, PT, PT, UP0, 0x80, 0x8 ;  /* 0x000000000008781c */ /* 0x000fe20003f0f008 */
[----:B------:R-:W-:Y:S01]  /*6bf0*/  @!UPT UIADD3 URZ, UPT, UPT, URZ, URZ, URZ ;  /* 0x000000fffffff290 */ /* 0x000fe2000fffe0ff */
[----:B------:R-:W-:Y:S11]  /*6c00*/  BRA.U !UP1, `(.L_x_119) ;  /* 0x00000001093c7547 */ /* 0x000ff6000b800000 */
[----:B------:R-:W-:Y:S01]  /*6c10*/  UISETP.NE.U32.AND UP0, UPT, UR46, URZ, UPT ;  /* 0x000000ff2e00728c */ /* 0x000fe2000bf05070 */
[----:B-1----:R-:W-:Y:S01]  /*6c20*/  HFMA2 R0, -RZ, RZ, 0, 5.9604644775390625e-08 ;  /* 0x00000001ff007431 */ /* 0x002fe200000001ff */
[----:B------:R-:W1:Y:S01]  /*6c30*/  LDCU.64 UR8, c[0x0][0x358] ;  /* 0x00006b00ff0877ac */ /* 0x000e620008000a00 */
[----:B------:R-:W-:Y:S01]  /*6c40*/  IMAD.MOV.U32 R86, RZ, RZ, 0x1 ;  /* 0x00000001ff567424 */ /* 0x000fe200078e00ff */
[----:B------:R-:W-:Y:S06]  /*6c50*/  UISETP.NE.AND.EX UP0, UPT, UR47, URZ, UPT, UP0 ;  /* 0x000000ff2f00728c */ /* 0x000fec000bf05300 */
[----:B------:R-:W-:Y:S05]  /*6c60*/  PLOP3.LUT P3, PT, PT, PT, UP0, 0x80, 0x8 ;  /* 0x000000000008781c */ /* 0x000fea0003f6f008 */
[----:B------:R-:W2:Y:S01]  /*6c70*/  @UP0 LDCU.64 UR4, c[0x0][0x888] ;  /* 0x00011100ff0407ac */ /* 0x000ea20008000a00 */
[----:B------:R-:W-:Y:S07]  /*6c80*/  @UP0 UIMAD UR6, UR36, UR60, URZ ;  /* 0x0000003c240602a4 */ /* 0x000fee000f8e02ff */
[----:B------:R-:W-:Y:S01]  /*6c90*/  @!P3 PRMT R86, R0, 0x7610, R86 ;  /* 0x000076100056b816 */ /* 0x000fe20000000056 */
[----:B--2---:R-:W-:Y:S06]  /*6ca0*/  @UP0 UIMAD.WIDE UR4, UR6, 0x4, UR4 ;  /* 0x00000004060408a5 */ /* 0x004fec000f8e0204 */
[----:B------:R-:W-:Y:S01]  /*6cb0*/  IMAD.U32 R2, RZ, RZ, UR4 ;  /* 0x00000004ff027e24 */ /* 0x000fe2000f8e00ff */
[----:B------:R-:W-:Y:S04]  /*6cc0*/  MOV R3, UR5 ;  /* 0x0000000500037c02 */ /* 0x000fe80008000f00 */
[----:B------:R-:W2:Y:S01]  /*6cd0*/  @!UP0 LDCU UR4, c[0x0][0x880] ;  /* 0x00011000ff0487ac */ /* 0x000ea20008000800 */
[----:B-1---5:R3:W5:Y:S02]  /*6ce0*/  @P3 LDG.E R41, desc[UR8][R2.64] ;  /* 0x0000000802293981 */ /* 0x022764000c1e1900 */
[----:B--23--:R-:W-:Y:S02]  /*6cf0*/  @!P3 IMAD.U32 R41, RZ, RZ, UR4 ;  /* 0x00000004ff29be24 */ /* 0x00cfe4000f8e00ff */
.L_x_119:
[----:B------:R-:W-:Y:S05]  /*6d00*/  @!P4 BRA `(.L_x_120) ;  /* 0x000000000024c947 */ /* 0x000fea0003800000 */
[----:B------:R-:W-:Y:S01]  /*6d10*/  ISETP.NE.U32.AND P3, PT, R80, RZ, PT ;  /* 0x000000ff5000720c */ /* 0x000fe20003f65070 */
[----:B------:R-:W2:Y:S03]  /*6d20*/  LDCU.64 UR4, c[0x0][0x358] ;  /* 0x00006b00ff0477ac */ /* 0x000ea60008000a00 */
[----:B------:R-:W-:Y:S11]  /*6d30*/  ISETP.NE.AND.EX P3, PT, R81, RZ, PT, P3 ;  /* 0x000000ff5100720c */ /* 0x000ff60003f65330 */
[----:B------:R-:W-:Y:S02]  /*6d40*/  @!UPT UIADD3 URZ, UPT, UPT, URZ, URZ, URZ ;  /* 0x000000fffffff290 */ /* 0x000fe4000fffe0ff */
[----:B------:R-:W3:Y:S01]  /*6d50*/  @P3 LDC.64 R2, c[0x0][0x8a8] ;  /* 0x00022a00ff023b82 */ /* 0x000ee20000000a00 */
[----:B-1----:R-:W-:Y:S04]  /*6d60*/  @P3 IMAD R0, R82, UR36, RZ ;  /* 0x0000002452003c24 */ /* 0x002fe8000f8e02ff */
[----:B---3--:R-:W-:Y:S05]  /*6d70*/  @P3 IMAD.WIDE R2, R0, 0x4, R2 ;  /* 0x0000000400023825 */ /* 0x008fea00078e0202 */
[----:B--2--5:R2:W5:Y:S02]  /*6d80*/  @P3 LDG.E R38, desc[UR4][R2.64] ;  /* 0x0000000402263981 */ /* 0x024564000c1e1900 */
[----:B--2---:R-:W3:Y:S02]  /*6d90*/  @!P3 LDC R38, c[0x0][0x8a0] ;  /* 0x00022800ff26bb82 */ /* 0x004ee40000000800 */
.L_x_120:
[----:B-----5:R-:W-:Y:S01]  /*6da0*/  FSETP.NEU.AND P4, PT, R41, RZ, PT ;  /* 0x000000ff2900720b */ /* 0x020fe20003f8d000 */
[----:B------:R-:W-:Y:S01]  /*6db0*/  BSSY B1, `(.L_x_121) ;  /* 0x0000041000017945 */ /* 0x000fe20003800000 */
[----:B------:R-:W-:Y:S01]  /*6dc0*/  SEL R3, RZ, 0xffffffff, P2 ;  /* 0xffffffffff037807 */ /* 0x000fe20001000000 */
[----:B------:R-:W-:Y:S01]  /*6dd0*/  IMAD.MOV.U32 R71, RZ, RZ, 0x1 ;  /* 0x00000001ff477424 */ /* 0x000fe200078e00ff */
[----:B------:R-:W-:Y:S01]  /*6de0*/  LOP3.LUT P3, RZ, R86, 0xff, RZ, 0xc0, !PT ;  /* 0x000000ff56ff7812 */ /* 0x000fe2000786c0ff */
[C---:B------:R-:W-:Y:S01]  /*6df0*/  IMAD R39, R36.reuse, 0x80, R37 ;  /* 0x0000008024277824 */ /* 0x040fe200078e0225 */
[----:B-1----:R-:W-:Y:S02]  /*6e00*/  @P1 SEL R0, RZ, 0xffffffff, P4 ;  /* 0xffffffffff001807 */ /* 0x002fe40002000000 */
[----:B------:R-:W-:Y:S02]  /*6e10*/  CS2R R78, SRZ ;  /* 0x00000000004e7805 */ /* 0x000fe4000001ff00 */
[----:B------:R-:W-:Y:S02]  /*6e20*/  LEA R5, R93, UR43, 0x3 ;  /* 0x0000002b5d057c11 */ /* 0x000fe4000f8e18ff */
[----:B------:R-:W-:Y:S02]  /*6e30*/  CS2R R76, SRZ ;  /* 0x00000000004c7805 */ /* 0x000fe4000001ff00 */
[----:B------:R-:W-:Y:S02]  /*6e40*/  @P0 SEL R0, R3, R0, !P3 ;  /* 0x0000000003000207 */ /* 0x000fe40005800000 */
[----:B------:R-:W-:Y:S02]  /*6e50*/  CS2R R74, SRZ ;  /* 0x00000000004a7805 */ /* 0x000fe4000001ff00 */
[----:B------:R-:W-:Y:S02]  /*6e60*/  LEA R90, R36, UR43, 0x3 ;  /* 0x0000002b245a7c11 */ /* 0x000fe4000f8e18ff */
[----:B------:R-:W-:Y:S02]  /*6e70*/  CS2R R72, SRZ ;  /* 0x0000000000487805 */ /* 0x000fe4000001ff00 */
[----:B------:R-:W-:Y:S02]  /*6e80*/  @P1 LOP3.LUT R0, R0, 0x1, RZ, 0xc0, !PT ;  /* 0x0000000100001812 */ /* 0x000fe400078ec0ff */
[----:B------:R-:W-:Y:S02]  /*6e90*/  SHF.L.U32 R7, R95, 0x1f, RZ ;  /* 0x0000001f5f077819 */ /* 0x000fe400000006ff */
[----:B------:R-:W-:Y:S02]  /*6ea0*/  ISETP.NE.U32.OR P6, PT, R0, 0x1, !P1 ;  /* 0x000000010000780c */ /* 0x000fe40004fc5470 */
[----:B------:R-:W-:Y:S02]  /*6eb0*/  PLOP3.LUT P2, PT, PT, PT, UP1, 0x80, 0x8 ;  /* 0x000000000008781c */ /* 0x000fe40003f4f018 */
[----:B------:R-:W-:Y:S02]  /*6ec0*/  SEL R0, RZ, 0xffffffff, P4 ;  /* 0xffffffffff007807 */ /* 0x000fe40002000000 */
[----:B------:R-:W-:Y:S07]  /*6ed0*/  P2R R102, PR, RZ, 0x40 ;  /* 0x00000040ff667803 */ /* 0x000fee0000000000 */
[----:B------:R-:W-:Y:S02]  /*6ee0*/  @P6 SHF.L.U32 R2, R92, 0x1f, RZ ;  /* 0x0000001f5c026819 */ /* 0x000fe400000006ff */
[----:B------:R-:W-:Y:S02]  /*6ef0*/  @P2 SEL R0, R3, R0, !P3 ;  /* 0x0000000003002207 */ /* 0x000fe40005800000 */
[----:B------:R-:W1:Y:S02]  /*6f00*/  @P6 SYNCS.PHASECHK.TRANS64.TRYWAIT P1, [R5+URZ+0x100], R2 ;  /* 0x00010002050065a7 */ /* 0x000e6400080211ff */
[----:B------:R-:W-:Y:S04]  /*6f10*/  LOP3.LUT R0, R0, 0x1, RZ, 0xc0, !PT ;  /* 0x0000000100007812 */ /* 0x000fe800078ec0ff */
[----:B------:R-:W-:Y:S04]  /*6f20*/  ISETP.NE.U32.AND P5, PT, R0, 0x1, PT ;  /* 0x000000010000780c */ /* 0x000fe80003fa5070 */
[----:B------:R-:W-:Y:S01]  /*6f30*/  P2R R100, PR, RZ, 0x20 ;  /* 0x00000020ff647803 */ /* 0x000fe20000000000 */
[----:B------:R2:W4:Y:S01]  /*6f40*/  SYNCS.PHASECHK.TRANS64.TRYWAIT P0, [R90+URZ+0x170], R7 ;  /* 0x000170075a0075a7 */ /* 0x00052200080011ff */
[----:B-1----:R-:W-:Y:S01]  /*6f50*/  @P6 SEL R71, RZ, 0x1, !P1 ;  /* 0x00000001ff476807 */ /* 0x002fe20004800000 */
[----:B--2---:R-:W-:Y:S06]  /*6f60*/  @!P6 BRA `(.L_x_122) ;  /* 0x000000000094e947 */ /* 0x004fec0003800000 */
[----:B------:R-:W-:Y:S01]  /*6f70*/  @P5 IMAD R4, R93, 0x1000, R84 ;  /* 0x000010005d045824 */ /* 0x000fe200078e0254 */
[----:B------:R-:W-:Y:S01]  /*6f80*/  LOP3.LUT P6, RZ, R85, 0x80, RZ, 0xc0, !PT ;  /* 0x0000008055ff7812 */ /* 0x000fe200078cc0ff */
[----:B------:R-:W1:Y:S01]  /*6f90*/  S2R R0, SR_CgaCtaId ;  /* 0x0000000000007919 */ /* 0x000e620000008800 */
[----:B------:R-:W-:Y:S01]  /*6fa0*/  ISETP.NE.AND P2, PT, R71, RZ, PT ;  /* 0x000000ff4700720c */ /* 0x000fe20003f45270 */
[----:B------:R-:W-:Y:S01]  /*6fb0*/  @P5 VIADD R3, R4, UR43 ;  /* 0x0000002b04035c36 */ /* 0x000fe20008000000 */
[----:B------:R-:W-:Y:S01]  /*6fc0*/  PLOP3.LUT P1, PT, PT, PT, PT, 0x8, 0x80 ;  /* 0x000000000080781c */ /* 0x000fe20003f2e170 */
[----:B------:R-:W-:Y:S01]  /*6fd0*/  BSSY B0, `(.L_x_123) ;  /* 0x000000d000007945 */ /* 0x000fe20003800000 */
[----:B------:R-:W-:Y:S01]  /*6fe0*/  @P5 PLOP3.LUT P1, PT, P6, PT, PT, 0x80, 0x8 ;  /* 0x000000000008581c */ /* 0x000fe2000372f070 */
[C---:B------:R-:W-:Y:S01]  /*6ff0*/  @P5 VIADD R2, R3.reuse, 0x300 ;  /* 0x0000030003025836 */ /* 0x040fe20000000000 */
[----:B------:R-:W-:Y:S01]  /*7000*/  CS2R R74, SRZ ;  /* 0x00000000004a7805 */ /* 0x000fe2000001ff00 */
[----:B------:R-:W-:Y:S01]  /*7010*/  @P5 VIADD R3, R3, 0x310 ;  /* 0x0000031003035836 */ /* 0x000fe20000000000 */
[----:B------:R-:W-:Y:S02]  /*7020*/  CS2R R72, SRZ ;  /* 0x0000000000487805 */ /* 0x000fe4000001ff00 */
[----:B------:R-:W-:Y:S02]  /*7030*/  CS2R R78, SRZ ;  /* 0x00000000004e7805 */ /* 0x000fe4000001ff00 */
[----:B------:R-:W-:Y:S05]  /*7040*/  CS2R R76, SRZ ;  /* 0x00000000004c7805 */ /* 0x000fea000001ff00 */
[----:B------:R-:W-:Y:S01]  /*7050*/  @P1 VIADD R3, R2, 0xfffffff0 ;  /* 0xfffffff002031836 */ /* 0x000fe20000000000 */
[----:B------:R-:W-:Y:S06]  /*7060*/  @P2 BRA `(.L_x_124) ;  /* 0x00000000000c2947 */ /* 0x000fec0003800000 */
[----:B------:R-:W-:Y:S04]  /*7070*/  SHF.L.U32 R2, R92, 0x1f, RZ ;  /* 0x0000001f5c027819 */ /* 0x000fe800000006ff */
[----:B------:R-:W2:Y:S02]  /*7080*/  SYNCS.PHASECHK.TRANS64.TRYWAIT P1, [R5+URZ+0x100], R2 ;  /* 0x00010002050075a7 */ /* 0x000ea400080211ff */
[----:B--2---:R-:W-:Y:S05]  /*7090*/  @!P1 BRA `(.L_x_125) ;  /* 0x0000004400b09947 */ /* 0x004fea0003800000 */
.L_x_124:
[----:B------:R-:W-:Y:S05]  /*70a0*/  BSYNC B0 ;  /* 0x0000000000007941 */ /* 0x000fea0003800000 */
.L_x_123:
[----:B------:R-:W-:Y:S01]  /*70b0*/  ISETP.NE.AND P1, PT, R100, RZ, PT ;  /* 0x000000ff6400720c */ /* 0x000fe20003f25270 */
[----:B--2---:R-:W-:Y:S02]  /*70c0*/  VIADD R5, R5, 0x120 ;  /* 0x0000012005057836 */ /* 0x004fe40000000000 */
[----:B------:R-:W-:Y:S03]  /*70d0*/  VIADD R93, R93, 0x1 ;  /* 0x000000015d5d7836 */ /* 0x000fe60000000000 */
[----:B-1----:R-:W-:Y:S07]  /*70e0*/  PRMT R0, R0, 0x654, R5 ;  /* 0x0000065400007816 */ /* 0x002fee0000000005 */
[----:B------:R1:W2:Y:S04]  /*70f0*/  @P1 LDS.128 R72, [R4+UR43+0x300] ;  /* 0x0003002b04481984 */ /* 0x0002a80008000c00 */
[----:B------:R1:W1:Y:S01]  /*7100*/  @P1 LDS.128 R76, [R3] ;  /* 0x00000000034c1984 */ /* 0x0002620000000c00 */
[C---:B------:R-:W-:Y:S01]  /*7110*/  ISETP.NE.AND P1, PT, R93.reuse, 0x4, PT ;  /* 0x000000045d00780c */ /* 0x040fe20003f25270 */
[----:B------:R-:W-:Y:S01]  /*7120*/  @!PT LDS RZ, [RZ] ;  /* 0x00000000fffff984 */ /* 0x000fe20000000800 */
[----:B------:R-:W-:Y:S01]  /*7130*/  @!PT LDS RZ, [RZ] ;  /* 0x00000000fffff984 */ /* 0x000fe20000000800 */
[----:B------:R-:W-:Y:S01]  /*7140*/  @!PT LDS RZ, [RZ] ;  /* 0x00000000fffff984 */ /* 0x000fe20000000800 */
[----:B------:R-:W-:Y:S01]  /*7150*/  @!PT LDS RZ, [RZ] ;  /* 0x00000000fffff984 */ /* 0x000fe20000000800 */
[----:B------:R5:W-:Y:S06]  /*7160*/  MEMBAR.ALL.CTA ;  /* 0x0000000000007992 */ /* 0x000bec0000008000 */
[----:B-----5:R-:W5:Y:S01]  /*7170*/  FENCE.VIEW.ASYNC.S ;  /* 0x00000000000073c6 */ /* 0x020f620000000000 */
[----:B------:R-:W-:Y:S02]  /*7180*/  SEL R5, RZ, 0x1, P1 ;  /* 0x00000001ff057807 */ /* 0x000fe40000800000 */
[----:B------:R-:W-:Y:S02]  /*7190*/  SEL R93, R93, RZ, P1 ;  /* 0x000000ff5d5d7207 */ /* 0x000fe40000800000 */
[----:B------:R-:W-:Y:S01]  /*71a0*/  LOP3.LUT R92, R92, R5, RZ, 0x3c, !PT ;  /* 0x000000055c5c7212 */ /* 0x000fe200078e3cff */
[----:B-----5:R1:W-:Y:S06]  /*71b0*/  SYNCS.ARRIVE.TRANS64.RED.A1T0 RZ, [R0+URZ], RZ ;  /* 0x000000ff00ff79a7 */ /* 0x0203ec00081004ff */
.L_x_122:
[----:B------:R-:W-:Y:S05]  /*71c0*/  BSYNC B1 ;  /* 0x0000000000017941 */ /* 0x000fea0003800000 */
.L_x_121:
[----:B-1----:R-:W-:Y:S04]  /*71d0*/  SHF.R.U32.HI R0, RZ, 0x15, R39 ;  /* 0x00000015ff007819 */ /* 0x002fe80000011627 */
[----:B------:R-:W-:Y:S01]  /*71e0*/  LOP3.LUT P1, RZ, R0, 0x3, R87, 0x48, !PT ;  /* 0x0000000300ff7812 */ /* 0x000fe20007824857 */
[----:B------:R-:W-:Y:S01]  /*71f0*/  @!UPT UIADD3 URZ, UPT, UPT, URZ, URZ, URZ ;  /* 0x000000fffffff290 */ /* 0x000fe2000fffe0ff */
[----:B----4-:R-:W-:Y:S11]  /*7200*/  @P0 BRA `(.L_x_126) ;  /* 0x0000000000080947 */ /* 0x010ff60003800000 */
[----:B------:R-:W1:Y:S02]  /*7210*/  SYNCS.PHASECHK.TRANS64.TRYWAIT P0, [R90+URZ+0x170], R7 ;  /* 0x000170075a0075a7 */ /* 0x000e6400080011ff */
[----:B-1----:R-:W-:Y:S05]  /*7220*/  @!P0 BRA `(.L_x_127) ;  /* 0x0000004400608947 */ /* 0x002fea0003800000 */
.L_x_126:
[----:B------:R-:W-:Y:S05]  /*7230*/  @!P1 BRA `(.L_x_128) ;  /* 0x0000000000409947 */ /* 0x000fea0003800000 */
[----:B------:R-:W4:Y:S01]  /*7240*/  LDCU.64 UR8, c[0x4][0x78] ;  /* 0x01000f00ff0877ac */ /* 0x000f220008000a00 */
[----:B------:R-:W-:Y:S01]  /*7250*/  MOV R3, 0x0 ;  /* 0x0000000000037802 */ /* 0x000fe20000000f00 */
[----:B------:R-:W-:Y:S02]  /*7260*/  HFMA2 R12, -RZ, RZ, 0, 5.9604644775390625e-08 ;  /* 0x00000001ff0c7431 */ /* 0x000fe400000001ff */
[----:B------:R-:W-:Y:S02]  /*7270*/  IMAD.MOV.U32 R8, RZ, RZ, 0x192 ;  /* 0x00000192ff087424 */ /* 0x000fe400078e00ff */
[----:B------:R-:W-:Y:S01]  /*7280*/  IMAD.MOV.U32 R13, RZ, RZ, RZ ;  /* 0x000000ffff0d7224 */ /* 0x000fe200078e00ff */
[----:B------:R-:W1:Y:S01]  /*7290*/  LDCU.64 UR6, c[0x4][0x80] ;  /* 0x01001000ff0677ac */ /* 0x000e620008000a00 */
[----:B------:R-:W2:Y:S01]  /*72a0*/  LDC.64 R2, c[0x4][R3] ;  /* 0x0100000003027b82 */ /* 0x000ea20000000a00 */
[----:B------:R-:W5:Y:S01]  /*72b0*/  LDCU.64 UR4, c[0x4][0x18] ;  /* 0x01000300ff0477ac */ /* 0x000f620008000a00 */
[----:B----4-:R-:W-:Y:S01]  /*72c0*/  MOV R5, UR9 ;  /* 0x0000000900057c02 */ /* 0x010fe20008000f00 */
[----:B------:R-:W-:Y:S01]  /*72d0*/  IMAD.U32 R4, RZ, RZ, UR8 ;  /* 0x00000008ff047e24 */ /* 0x000fe2000f8e00ff */
[----:B-1----:R-:W-:Y:S01]  /*72e0*/  MOV R7, UR7 ;  /* 0x0000000700077c02 */ /* 0x002fe20008000f00 */
[----:B------:R-:W-:Y:S01]  /*72f0*/  IMAD.U32 R6, RZ, RZ, UR6 ;  /* 0x00000006ff067e24 */ /* 0x000fe2000f8e00ff */
[----:B-----5:R-:W-:Y:S01]  /*7300*/  MOV R11, UR5 ;  /* 0x00000005000b7c02 */ /* 0x020fe20008000f00 */
[----:B------:R-:W-:Y:S02]  /*7310*/  IMAD.U32 R10, RZ, RZ, UR4 ;  /* 0x00000004ff0a7e24 */ /* 0x000fe4000f8e00ff */
[----:B------:R-:W-:Y:S07]  /*7320*/  LEPC R20, `(.L_x_128) ;  /* 0x000000001014794e */ /* 0x000fee0000000000 */
[----:B--23--:R-:W-:Y:S05]  /*7330*/  CALL.ABS.NOINC R2 ;  /* 0x0000000002007343 */ /* 0x00cfea0003c00000 */
.L_x_128:
[-C--:B--2---:R-:W-:Y:S01]  /*7340*/  F2FP.F16.E4M3.UNPACK_B R42, R72.reuse ;  /* 0x00000048ff2a723e */ /* 0x084fe200020006ff */
[----:B------:R-:W-:Y:S05]  /*7350*/  WARPSYNC.ALL ;  /* 0x0000000000007948 */ /* 0x000fea0003800000 */
[----:B------:R-:W-:Y:S01]  /*7360*/  R2UR UR4, R39 ;  /* 0x00000000270472ca */ /* 0x000fe200000e0000 */
[--C-:B------:R-:W-:Y:S01]  /*7370*/  HADD2.F32 R40, -RZ, R42.reuse.H0_H0 ;  /* 0x2000002aff287230 */ /* 0x100fe20000004100 */
[----:B------:R-:W-:Y:S01]  /*7380*/  F2FP.F16.E4M3.UNPACK_B R43, R72.H1 ;  /* 0x00000048ff2b723e */ /* 0x000fe200030006ff */
[----:B------:R-:W-:Y:S01]  /*7390*/  HADD2.F32 R42, -RZ, R42.H1_H1 ;  /* 0x3000002aff2a7230 */ /* 0x000fe20000004100 */
[-C--:B------:R-:W-:Y:S01]  /*73a0*/  F2FP.F16.E4M3.UNPACK_B R45, R73.reuse ;  /* 0x00000049ff2d723e */ /* 0x080fe200020006ff */
[----:B------:R-:W-:Y:S01]  /*73b0*/  BSSY.RECONVERGENT B0, `(.L_x_129) ;  /* 0x000009e000007945 */ /* 0x000fe20003800200 */
[----:B------:R-:W-:Y:S01]  /*73c0*/  F2FP.F16.E4M3.UNPACK_B R47, R73.H1 ;  /* 0x00000049ff2f723e */ /* 0x000fe200030006ff */
[--C-:B------:R-:W-:Y:S01]  /*73d0*/  HADD2.F32 R44, -RZ, R43.reuse.H0_H0 ;  /* 0x2000002bff2c7230 */ /* 0x100fe20000004100 */
[-C--:B------:R-:W-:Y:S01]  /*73e0*/  F2FP.F16.E4M3.UNPACK_B R49, R74.reuse ;  /* 0x0000004aff31723e */ /* 0x080fe200020006ff */
[----:B------:R-:W-:Y:S01]  /*73f0*/  HADD2.F32 R46, -RZ, R43.H1_H1 ;  /* 0x3000002bff2e7230 */ /* 0x000fe20000004100 */
[----:B------:R-:W-:Y:S01]  /*7400*/  F2FP.F16.E4M3.UNPACK_B R51, R74.H1 ;  /* 0x0000004aff33723e */ /* 0x000fe200030006ff */
[--C-:B------:R-:W-:Y:S01]  /*7410*/  HADD2.F32 R43, -RZ, R45.reuse.H0_H0 ;  /* 0x2000002dff2b7230 */ /* 0x100fe20000004100 */
[-C--:B------:R-:W-:Y:S01]  /*7420*/  F2FP.F16.E4M3.UNPACK_B R53, R75.reuse ;  /* 0x0000004bff35723e */ /* 0x080fe200020006ff */
[----:B-1----:R-:W3:Y:S01]  /*7430*/  LDTM.x32 R4, tmem[UR4] ;  /* 0x00000004000479ee */ /* 0x002ee200082c0000 */
[----:B------:R-:W-:Y:S01]  /*7440*/  F2FP.F16.E4M3.UNPACK_B R55, R75.H1 ;  /* 0x0000004bff37723e */ /* 0x000fe200030006ff */
[----:B------:R-:W-:Y:S01]  /*7450*/  HADD2.F32 R48, -RZ, R45.H1_H1 ;  /* 0x3000002dff307230 */ /* 0x000fe20000004100 */
[-C--:B------:R-:W-:Y:S01]  /*7460*/  F2FP.F16.E4M3.UNPACK_B R57, R76.reuse ;  /* 0x0000004cff39723e */ /* 0x080fe200020006ff */
[----:B------:R-:W-:Y:S01]  /*7470*/  HADD2.F32 R52, -RZ, R49.H1_H1 ;  /* 0x30000031ff347230 */ /* 0x000fe20000004100 */
[----:B------:R-:W-:Y:S01]  /*7480*/  IADD3 R112, PT, PT, R84, UR43, RZ ;  /* 0x0000002b54707c10 */ /* 0x000fe2000fffe0ff */
[----:B------:R-:W-:Y:S01]  /*7490*/  HADD2.F32 R56, -RZ, R53.H1_H1 ;  /* 0x30000035ff387230 */ /* 0x000fe20000004100 */
[----:B------:R-:W-:Y:S01]  /*74a0*/  MOV R101, 0x10 ;  /* 0x0000001000657802 */ /* 0x000fe20000000f00 */
[----:B------:R-:W-:Y:S01]  /*74b0*/  HADD2.F32 R60, -RZ, R57.H1_H1 ;  /* 0x30000039ff3c7230 */ /* 0x000fe20000004100 */
[----:B------:R-:W-:Y:S01]  /*74c0*/  LOP3.LUT P5, RZ, R85, 0x80, RZ, 0xc0, !PT ;  /* 0x0000008055ff7812 */ /* 0x000fe200078ac0ff */
[--C-:B------:R-:W-:Y:S01]  /*74d0*/  HADD2.F32 R45, -RZ, R47.reuse.H0_H0 ;  /* 0x2000002fff2d7230 */ /* 0x100fe20000004100 */
[----:B------:R-:W-:Y:S01]  /*74e0*/  F2FP.F16.E4M3.UNPACK_B R59, R76.H1 ;  /* 0x0000004cff3b723e */ /* 0x000fe200030006ff */
[----:B------:R-:W-:Y:S01]  /*74f0*/  HADD2.F32 R50, -RZ, R47.H1_H1 ;  /* 0x3000002fff327230 */ /* 0x000fe20000004100 */
[----:B------:R-:W-:Y:S01]  /*7500*/  SEL R101, R101, 0xfffffff0, !P5 ;  /* 0xfffffff065657807 */ /* 0x000fe20006800000 */
[----:B------:R-:W-:Y:S01]  /*7510*/  HADD2.F32 R47, -RZ, R49.H0_H0 ;  /* 0x20000031ff2f7230 */ /* 0x000fe20000004100 */
[-C--:B------:R-:W-:Y:S01]  /*7520*/  F2FP.F16.E4M3.UNPACK_B R61, R77.reuse ;  /* 0x0000004dff3d723e */ /* 0x080fe200020006ff */
[--C-:B------:R-:W-:Y:S01]  /*7530*/  HADD2.F32 R49, -RZ, R51.reuse.H0_H0 ;  /* 0x20000033ff317230 */ /* 0x100fe20000004100 */
[----:B------:R-:W-:Y:S01]  /*7540*/  F2FP.F16.E4M3.UNPACK_B R63, R77.H1 ;  /* 0x0000004dff3f723e */ /* 0x000fe200030006ff */
[----:B------:R-:W-:Y:S01]  /*7550*/  HADD2.F32 R54, -RZ, R51.H1_H1 ;  /* 0x30000033ff367230 */ /* 0x000fe20000004100 */
[-C--:B------:R-:W-:Y:S01]  /*7560*/  F2FP.F16.E4M3.UNPACK_B R65, R78.reuse ;  /* 0x0000004eff41723e */ /* 0x080fe200020006ff */
[----:B------:R-:W-:Y:S01]  /*7570*/  HADD2.F32 R51, -RZ, R53.H0_H0 ;  /* 0x20000035ff337230 */ /* 0x000fe20000004100 */
[----:B------:R-:W-:Y:S01]  /*7580*/  F2FP.F16.E4M3.UNPACK_B R67, R78.H1 ;  /* 0x0000004eff43723e */ /* 0x000fe200030006ff */
[----:B------:R-:W-:Y:S01]  /*7590*/  HADD2.F32 R64, -RZ, R61.H1_H1 ;  /* 0x3000003dff407230 */ /* 0x000fe20000004100 */
[----:B------:R-:W-:Y:S01]  /*75a0*/  ISETP.NE.AND P0, PT, R97, RZ, PT ;  /* 0x000000ff6100720c */ /* 0x000fe20003f05270 */
[C---:B---3--:R-:W-:Y:S01]  /*75b0*/  FMUL R0, R38.reuse, R4 ;  /* 0x0000000426007220 */ /* 0x048fe20000400000 */
[C---:B------:R-:W-:Y:S01]  /*75c0*/  FMUL R2, R38.reuse, R5 ;  /* 0x0000000526027220 */ /* 0x040fe20000400000 */
[C---:B------:R-:W-:Y:S01]  /*75d0*/  FMUL R4, R38.reuse, R8 ;  /* 0x0000000826047220 */ /* 0x040fe20000400000 */
[C---:B------:R-:W-:Y:S01]  /*75e0*/  FMUL R5, R38.reuse, R9 ;  /* 0x0000000926057220 */ /* 0x040fe20000400000 */
[C---:B------:R-:W-:Y:S01]  /*75f0*/  FFMA R0, R41.reuse, R40, R0 ;  /* 0x0000002829007223 */ /* 0x040fe20000000000 */
[C---:B------:R-:W-:Y:S01]  /*7600*/  FFMA R2, R41.reuse, R42, R2 ;  /* 0x0000002a29027223 */ /* 0x040fe20000000002 */
[C---:B------:R-:W-:Y:S01]  /*7610*/  FMUL R8, R38.reuse, R12 ;  /* 0x0000000c26087220 */ /* 0x040fe20000400000 */
[C---:B------:R-:W-:Y:S01]  /*7620*/  FMUL R9, R38.reuse, R13 ;  /* 0x0000000d26097220 */ /* 0x040fe20000400000 */
[C---:B------:R-:W-:Y:S01]  /*7630*/  FMUL R12, R38.reuse, R16 ;  /* 0x00000010260c7220 */ /* 0x040fe20000400000 */
[C---:B------:R-:W-:Y:S01]  /*7640*/  FMUL R13, R38.reuse, R17 ;  /* 0x00000011260d7220 */ /* 0x040fe20000400000 */
[C---:B------:R-:W-:Y:S01]  /*7650*/  FMUL R16, R38.reuse, R20 ;  /* 0x0000001426107220 */ /* 0x040fe20000400000 */
[C---:B------:R-:W-:Y:S01]  /*7660*/  FMUL R17, R38.reuse, R21 ;  /* 0x0000001526117220 */ /* 0x040fe20000400000 */
[C---:B------:R-:W-:Y:S01]  /*7670*/  FMUL R20, R38.reuse, R24 ;  /* 0x0000001826147220 */ /* 0x040fe20000400000 */
[C---:B------:R-:W-:Y:S01]  /*7680*/  FMUL R21, R38.reuse, R25 ;  /* 0x0000001926157220 */ /* 0x040fe20000400000 */
[----:B------:R-:W-:Y:S02]  /*7690*/  HADD2.F32 R68, -RZ, R65.H1_H1 ;  /* 0x30000041ff447230 */ /* 0x000fe40000004100 */
[C---:B------:R-:W-:Y:S01]  /*76a0*/  FMUL R24, R38.reuse, R28 ;  /* 0x0000001c26187220 */ /* 0x040fe20000400000 */
[C---:B------:R-:W-:Y:S01]  /*76b0*/  FMUL R25, R38.reuse, R29 ;  /* 0x0000001d26197220 */ /* 0x040fe20000400000 */
[C---:B------:R-:W-:Y:S01]  /*76c0*/  FMUL R28, R38.reuse, R32 ;  /* 0x00000020261c7220 */ /* 0x040fe20000400000 */
[C---:B------:R-:W-:Y:S01]  /*76d0*/  FMUL R29, R38.reuse, R33 ;  /* 0x00000021261d7220 */ /* 0x040fe20000400000 */
[C---:B------:R-:W-:Y:S01]  /*76e0*/  FMUL R3, R38.reuse, R6 ;  /* 0x0000000626037220 */ /* 0x040fe20000400000 */
[C---:B------:R-:W-:Y:S01]  /*76f0*/  FMUL R7, R38.reuse, R7 ;  /* 0x0000000726077220 */ /* 0x040fe20000400000 */
[----:B------:R-:W-:Y:S01]  /*7700*/  FMUL R6, R38, R10 ;  /* 0x0000000a26067220 */ /* 0x000fe20000400000 */
[-C--:B------:R-:W-:Y:S01]  /*7710*/  F2FP.F16.E4M3.UNPACK_B R40, R79.reuse ;  /* 0x0000004fff28723e */ /* 0x080fe200020006ff */
[C---:B------:R-:W-:Y:S01]  /*7720*/  FFMA R3, R41.reuse, R44, R3 ;  /* 0x0000002c29037223 */ /* 0x040fe20000000003 */
[C---:B------:R-:W-:Y:S01]  /*7730*/  FFMA R7, R41.reuse, R46, R7 ;  /* 0x0000002e29077223 */ /* 0x040fe20000000007 */
[----:B------:R-:W-:Y:S01]  /*7740*/  F2FP.F16.E4M3.UNPACK_B R42, R79.H1 ;  /* 0x0000004fff2a723e */ /* 0x000fe200030006ff */
[C---:B------:R-:W-:Y:S01]  /*7750*/  FFMA R4, R41.reuse, R43, R4 ;  /* 0x0000002b29047223 */ /* 0x040fe20000000004 */
[C---:B------:R-:W-:Y:S01]  /*7760*/  FFMA R5, R41.reuse, R48, R5 ;  /* 0x0000003029057223 */ /* 0x040fe20000000005 */
[----:B------:R-:W-:Y:S01]  /*7770*/  ISETP.NE.AND P6, PT, R102, RZ, PT ;  /* 0x000000ff6600720c */ /* 0x000fe20003fc5270 */
[----:B------:R-:W-:Y:S01]  /*7780*/  FFMA R6, R41, R45, R6 ;  /* 0x0000002d29067223 */ /* 0x000fe20000000006 */
[----:B------:R-:W-:Y:S01]  /*7790*/  F2FP.SATFINITE.E4M3.F32.PACK_AB_MERGE_C R99, R7, R3, RZ ;  /* 0x000000030763723e */ /* 0x000fe200048070ff */
[C---:B------:R-:W-:Y:S01]  /*77a0*/  FMUL R11, R38.reuse, R11 ;  /* 0x0000000b260b7220 */ /* 0x040fe20000400000 */
[C---:B------:R-:W-:Y:S01]  /*77b0*/  FMUL R10, R38.reuse, R14 ;  /* 0x0000000e260a7220 */ /* 0x040fe20000400000 */
[----:B------:R-:W-:Y:S01]  /*77c0*/  FMUL R15, R38, R15 ;  /* 0x0000000f260f7220 */ /* 0x000fe20000400000 */
[----:B------:R-:W-:Y:S01]  /*77d0*/  F2FP.SATFINITE.E4M3.F32.PACK_AB_MERGE_C R104, R2, R0, R99 ;  /* 0x000000000268723e */ /* 0x000fe20004807063 */
[C---:B------:R-:W-:Y:S01]  /*77e0*/  FFMA R11, R41.reuse, R50, R11 ;  /* 0x00000032290b7223 */ /* 0x040fe2000000000b */
[----:B------:R-:W-:Y:S01]  /*77f0*/  IADD3 R99, PT, PT, R112, R101, RZ ;  /* 0x0000006570637210 */ /* 0x000fe20007ffe0ff */
[C---:B------:R-:W-:Y:S01]  /*7800*/  FFMA R8, R41.reuse, R47, R8 ;  /* 0x0000002f29087223 */ /* 0x040fe20000000008 */
[----:B------:R-:W-:Y:S01]  /*7810*/  FFMA R9, R41, R52, R9 ;  /* 0x0000003429097223 */ /* 0x000fe20000000009 */
[--C-:B------:R-:W-:Y:S01]  /*7820*/  HADD2.F32 R53, -RZ, R55.reuse.H0_H0 ;  /* 0x20000037ff357230 */ /* 0x100fe20000004100 */
[----:B------:R-:W-:Y:S01]  /*7830*/  F2FP.SATFINITE.E4M3.F32.PACK_AB_MERGE_C R105, R11, R6, RZ ;  /* 0x000000060b69723e */ /* 0x000fe200048070ff */
[C---:B------:R-:W-:Y:S01]  /*7840*/  FFMA R10, R41.reuse, R49, R10 ;  /* 0x00000031290a7223 */ /* 0x040fe2000000000a */
[C---:B------:R-:W-:Y:S01]  /*7850*/  FFMA R15, R41.reuse, R54, R15 ;  /* 0x00000036290f7223 */ /* 0x040fe2000000000f */
[----:B------:R-:W-:Y:S01]  /*7860*/  FFMA R12, R41, R51, R12 ;  /* 0x00000033290c7223 */ /* 0x000fe2000000000c */
[----:B------:R-:W-:Y:S01]  /*7870*/  F2FP.SATFINITE.E4M3.F32.PACK_AB_MERGE_C R105, R5, R4, R105 ;  /* 0x000000040569723e */ /* 0x000fe20004807069 */
[----:B------:R-:W-:Y:S01]  /*7880*/  FFMA R13, R41, R56, R13 ;  /* 0x00000038290d7223 */ /* 0x000fe2000000000d */
[----:B------:R-:W-:Y:S01]  /*7890*/  HADD2.F32 R58, -RZ, R55.H1_H1 ;  /* 0x30000037ff3a7230 */ /* 0x000fe20000004100 */
[----:B------:R-:W-:Y:S01]  /*78a0*/  F2FP.SATFINITE.E4M3.F32.PACK_AB_MERGE_C R106, R15, R10, RZ ;  /* 0x0000000a0f6a723e */ /* 0x000fe200048070ff */
[----:B------:R-:W-:Y:S02]  /*78b0*/  HADD2.F32 R55, -RZ, R57.H0_H0 ;  /* 0x20000039ff377230 */ /* 0x000fe40000004100 */
[C---:B------:R-:W-:Y:S01]  /*78c0*/  FMUL R14, R38.reuse, R18 ;  /* 0x00000012260e7220 */ /* 0x040fe20000400000 */
[C---:B------:R-:W-:Y:S01]  /*78d0*/  FMUL R19, R38.reuse, R19 ;  /* 0x0000001326137220 */ /* 0x040fe20000400000 */
[--C-:B------:R-:W-:Y:S02]  /*78e0*/  HADD2.F32 R57, -RZ, R59.reuse.H0_H0 ;  /* 0x2000003bff397230 */ /* 0x100fe40000004100 */
[C---:B------:R-:W-:Y:S01]  /*78f0*/  FMUL R18, R38.reuse, R22 ;  /* 0x0000001626127220 */ /* 0x040fe20000400000 */
[C---:B------:R-:W-:Y:S01]  /*7900*/  FFMA R14, R41.reuse, R53, R14 ;  /* 0x00000035290e7223 */ /* 0x040fe2000000000e */
[----:B------:R-:W-:Y:S02]  /*7910*/  HADD2.F32 R62, -RZ, R59.H1_H1 ;  /* 0x3000003bff3e7230 */ /* 0x000fe40000004100 */
[C---:B------:R-:W-:Y:S01]  /*7920*/  FFMA R19, R41.reuse, R58, R19 ;  /* 0x0000003a29137223 */ /* 0x040fe20000000013 */
[----:B------:R-:W-:Y:S02]  /*7930*/  HADD2.F32 R59, -RZ, R61.H0_H0 ;  /* 0x2000003dff3b7230 */ /* 0x000fe40000004100 */
[C---:B------:R-:W-:Y:S01]  /*7940*/  FMUL R23, R38.reuse, R23 ;  /* 0x0000001726177220 */ /* 0x040fe20000400000 */
[C---:B------:R-:W-:Y:S01]  /*7950*/  FFMA R16, R41.reuse, R55, R16 ;  /* 0x0000003729107223 */ /* 0x040fe20000000010 */
[C---:B------:R-:W-:Y:S01]  /*7960*/  FFMA R17, R41.reuse, R60, R17 ;  /* 0x0000003c29117223 */ /* 0x040fe20000000011 */
[--C-:B------:R-:W-:Y:S02]  /*7970*/  HADD2.F32 R61, -RZ, R63.reuse.H0_H0 ;  /* 0x2000003fff3d7230 */ /* 0x100fe40000004100 */
[C---:B------:R-:W-:Y:S01]  /*7980*/  FFMA R18, R41.reuse, R57, R18 ;  /* 0x0000003929127223 */ /* 0x040fe20000000012 */
[----:B------:R-:W-:Y:S02]  /*7990*/  HADD2.F32 R66, -RZ, R63.H1_H1 ;  /* 0x3000003fff427230 */ /* 0x000fe40000004100 */
[C---:B------:R-:W-:Y:S01]  /*79a0*/  FMUL R22, R38.reuse, R26 ;  /* 0x0000001a26167220 */ /* 0x040fe20000400000 */
[----:B------:R-:W-:Y:S02]  /*79b0*/  HADD2.F32 R63, -RZ, R65.H0_H0 ;  /* 0x20000041ff3f7230 */ /* 0x000fe40000004100 */
[C---:B------:R-:W-:Y:S01]  /*79c0*/  FFMA R23, R41.reuse, R62, R23 ;  /* 0x0000003e29177223 */ /* 0x040fe20000000017 */
[C---:B------:R-:W-:Y:S01]  /*79d0*/  FMUL R27, R38.reuse, R27 ;  /* 0x0000001b261b7220 */ /* 0x040fe20000400000 */
[C---:B------:R-:W-:Y:S01]  /*79e0*/  FFMA R20, R41.reuse, R59, R20 ;  /* 0x0000003b29147223 */ /* 0x040fe20000000014 */
[C---:B------:R-:W-:Y:S01]  /*79f0*/  FFMA R21, R41.reuse, R64, R21 ;  /* 0x0000004029157223 */ /* 0x040fe20000000015 */
[--C-:B------:R-:W-:Y:S02]  /*7a00*/  HADD2.F32 R65, -RZ, R67.reuse.H0_H0 ;  /* 0x20000043ff417230 */ /* 0x100fe40000004100 */
[C---:B------:R-:W-:Y:S01]  /*7a10*/  FFMA R22, R41.reuse, R61, R22 ;  /* 0x0000003d29167223 */ /* 0x040fe20000000016 */
[----:B------:R-:W-:Y:S02]  /*7a20*/  HADD2.F32 R70, -RZ, R67.H1_H1 ;  /* 0x30000043ff467230 */ /* 0x000fe40000004100 */
[C---:B------:R-:W-:Y:S01]  /*7a30*/  FMUL R26, R38.reuse, R30 ;  /* 0x0000001e261a7220 */ /* 0x040fe20000400000 */
[--C-:B------:R-:W-:Y:S02]  /*7a40*/  HADD2.F32 R67, -RZ, R40.reuse.H0_H0 ;  /* 0x20000028ff437230 */ /* 0x100fe40000004100 */
[C---:B------:R-:W-:Y:S01]  /*7a50*/  FFMA R27, R41.reuse, R66, R27 ;  /* 0x00000042291b7223 */ /* 0x040fe2000000001b */
[C---:B------:R-:W-:Y:S01]  /*7a60*/  FMUL R31, R38.reuse, R31 ;  /* 0x0000001f261f7220 */ /* 0x040fe20000400000 */
[C---:B------:R-:W-:Y:S01]  /*7a70*/  FFMA R24, R41.reuse, R63, R24 ;  /* 0x0000003f29187223 */ /* 0x040fe20000000018 */
[----:B------:R-:W-:Y:S02]  /*7a80*/  HADD2.F32 R40, -RZ, R40.H1_H1 ;  /* 0x30000028ff287230 */ /* 0x000fe40000004100 */
[C---:B------:R-:W-:Y:S01]  /*7a90*/  FFMA R25, R41.reuse, R68, R25 ;  /* 0x0000004429197223 */ /* 0x040fe20000000019 */
[--C-:B------:R-:W-:Y:S02]  /*7aa0*/  HADD2.F32 R69, -RZ, R42.reuse.H0_H0 ;  /* 0x2000002aff457230 */ /* 0x100fe40000004100 */
[C---:B------:R-:W-:Y:S01]  /*7ab0*/  FFMA R26, R41.reuse, R65, R26 ;  /* 0x00000041291a7223 */ /* 0x040fe2000000001a */
[----:B------:R-:W-:Y:S02]  /*7ac0*/  HADD2.F32 R42, -RZ, R42.H1_H1 ;  /* 0x3000002aff2a7230 */ /* 0x000fe40000004100 */
[C---:B------:R-:W-:Y:S01]  /*7ad0*/  FMUL R30, R38.reuse, R34 ;  /* 0x00000022261e7220 */ /* 0x040fe20000400000 */
[----:B------:R-:W-:Y:S01]  /*7ae0*/  FFMA R31, R41, R70, R31 ;  /* 0x00000046291f7223 */ /* 0x000fe2000000001f */
[----:B------:R-:W-:Y:S01]  /*7af0*/  FMUL R35, R38, R35 ;  /* 0x0000002326237220 */ /* 0x000fe20000400000 */
[----:B------:R-:W-:Y:S01]  /*7b00*/  F2FP.SATFINITE.E4M3.F32.PACK_AB_MERGE_C R107, R19, R14, RZ ;  /* 0x0000000e136b723e */ /* 0x000fe200048070ff */
[C---:B------:R-:W-:Y:S01]  /*7b10*/  FFMA R28, R41.reuse, R67, R28 ;  /* 0x00000043291c7223 */ /* 0x040fe2000000001c */
[C---:B------:R-:W-:Y:S01]  /*7b20*/  FFMA R29, R41.reuse, R40, R29 ;  /* 0x00000028291d7223 */ /* 0x040fe2000000001d */
[C---:B------:R-:W-:Y:S01]  /*7b30*/  FFMA R30, R41.reuse, R69, R30 ;  /* 0x00000045291e7223 */ /* 0x040fe2000000001e */
[----:B------:R-:W-:Y:S01]  /*7b40*/  FFMA R35, R41, R42, R35 ;  /* 0x0000002a29237223 */ /* 0x000fe20000000023 */
[----:B------:R-:W-:Y:S02]  /*7b50*/  F2FP.SATFINITE.E4M3.F32.PACK_AB_MERGE_C R106, R9, R8, R106 ;  /* 0x00000008096a723e */ /* 0x000fe4000480706a */
[----:B------:R-:W-:Y:S02]  /*7b60*/  F2FP.SATFINITE.E4M3.F32.PACK_AB_MERGE_C R107, R13, R12, R107 ;  /* 0x0000000c0d6b723e */ /* 0x000fe4000480706b */
[----:B------:R-:W-:Y:S02]  /*7b70*/  F2FP.SATFINITE.E4M3.F32.PACK_AB_MERGE_C R108, R23, R18, RZ ;  /* 0x00000012176c723e */ /* 0x000fe400048070ff */
[----:B------:R-:W-:Y:S01]  /*7b80*/  F2FP.SATFINITE.E4M3.F32.PACK_AB_MERGE_C R109, R27, R22, RZ ;  /* 0x000000161b6d723e */ /* 0x000fe200048070ff */
[----:B------:R1:W-:Y:S01]  /*7b90*/  STS.128 [R84+UR43+0x4300], R104 ;  /* 0x0043006854007988 */ /* 0x0003e20008000c2b */
[----:B------:R-:W-:Y:S02]  /*7ba0*/  F2FP.SATFINITE.E4M3.F32.PACK_AB_MERGE_C R103, R31, R26, RZ ;  /* 0x0000001a1f67723e */ /* 0x000fe400048070ff */
[----:B------:R-:W-:Y:S02]  /*7bb0*/  F2FP.SATFINITE.E4M3.F32.PACK_AB_MERGE_C R113, R35, R30, RZ ;  /* 0x0000001e2371723e */ /* 0x000fe400048070ff */
[----:B------:R-:W-:Y:S02]  /*7bc0*/  F2FP.SATFINITE.E4M3.F32.PACK_AB_MERGE_C R108, R17, R16, R108 ;  /* 0x00000010116c723e */ /* 0x000fe4000480706c */
[----:B------:R-:W-:Y:S02]  /*7bd0*/  F2FP.SATFINITE.E4M3.F32.PACK_AB_MERGE_C R109, R21, R20, R109 ;  /* 0x00000014156d723e */ /* 0x000fe4000480706d */
[----:B------:R-:W-:Y:S02]  /*7be0*/  F2FP.SATFINITE.E4M3.F32.PACK_AB_MERGE_C R110, R25, R24, R103 ;  /* 0x00000018196e723e */ /* 0x000fe40004807067 */
[----:B------:R-:W-:Y:S02]  /*7bf0*/  F2FP.SATFINITE.E4M3.F32.PACK_AB_MERGE_C R111, R29, R28, R113 ;  /* 0x0000001c1d6f723e */ /* 0x000fe40004807071 */
[----:B------:R-:W-:Y:S02]  /*7c00*/  LEA R103, R93, UR43, 0x3 ;  /* 0x0000002b5d677c11 */ /* 0x000fe4000f8e18ff */
[----:B------:R-:W-:Y:S01]  /*7c10*/  @P6 SHF.L.U32 R112, R92, 0x1f, RZ ;  /* 0x0000001f5c706819 */ /* 0x000fe200000006ff */
[----:B------:R1:W-:Y:S01]  /*7c20*/  STS.128 [R99+0x4300], R108 ;  /* 0x0043006c63007388 */ /* 0x0003e20000000c00 */
[----:B------:R-:W-:Y:S01]  /*7c30*/  @!PT LDS RZ, [RZ] ;  /* 0x00000000fffff984 */ /* 0x000fe20000000800 */
[----:B------:R-:W-:Y:S01]  /*7c40*/  @!PT LDS RZ, [RZ] ;  /* 0x00000000fffff984 */ /* 0x000fe20000000800 */
[----:B------:R-:W-:Y:S01]  /*7c50*/  @!PT LDS RZ, [RZ] ;  /* 0x00000000fffff984 */ /* 0x000fe20000000800 */
[----:B------:R-:W-:Y:S01]  /*7c60*/  @!PT LDS RZ, [RZ] ;  /* 0x00000000fffff984 */ /* 0x000fe20000000800 */
[----:B------:R2:W-:Y:S07]  /*7c70*/  MEMBAR.ALL.CTA ;  /* 0x0000000000007992 */ /* 0x0005ee0000008000 */
[----:B--2---:R-:W2:Y:S02]  /*7c80*/  FENCE.VIEW.ASYNC.S ;  /* 0x00000000000073c6 */ /* 0x004ea40000000000 */
[----:B--2---:R-:W-:Y:S06]  /*7c90*/  BAR.SYNC.DEFER_BLOCKING 0x1, 0x80 ;  /* 0x0042000000007b1d */ /* 0x004fec0000010000 */
[----:B------:R-:W-:Y:S05]  /*7ca0*/  @P0 BRA `(.L_x_130) ;  /* 0x0000000000380947 */ /* 0x000fea0003800000 */
[----:B------:R-:W-:Y:S01]  /*7cb0*/  UIADD3 UR4, UPT, UPT, UR43, 0x4300, URZ ;  /* 0x000043002b047890 */ /* 0x000fe2000fffe0ff */
[----:B------:R-:W-:Y:S01]  /*7cc0*/  UMOV UR51, UR36 ;  /* 0x0000002400337c82 */ /* 0x000fe20008000000 */
[----:B------:R-:W-:Y:S02]  /*7cd0*/  UIADD3 UR9, UPT, UPT, UR49, 0x80, URZ ;  /* 0x0000008031097890 */ /* 0x000fe4000fffe0ff */
[----:B------:R-:W-:Y:S02]  /*7ce0*/  UIADD3 UR8, UPT, UPT, UR43, 0x4b00, URZ ;  /* 0x00004b002b087890 */ /* 0x000fe4000fffe0ff */
[----:B------:R-:W-:Y:S01]  /*7cf0*/  MOV R96, UR4 ;  /* 0x0000000400607c02 */ /* 0x000fe20008000f00 */
[----:B------:R-:W-:Y:S01]  /*7d00*/  UIADD3 UR4, UP0, UPT, UR62, 0x680, URZ ;  /* 0x000006803e047890 */ /* 0x000fe2000ff1e0ff */
[----:B------:R-:W-:Y:S02]  /*7d10*/  UMOV UR10, UR50 ;  /* 0x00000032000a7c82 */ /* 0x000fe40008000000 */
[----:B------:R-:W-:Y:S01]  /*7d20*/  R2UR UR48, R96 ;  /* 0x00000000603072ca */ /* 0x000fe200000e0000 */
[----:B------:R-:W-:Y:S01]  /*7d30*/  UIADD3.X UR5, UPT, UPT, URZ, UR63, URZ, UP0, !UPT ;  /* 0x0000003fff057290 */ /* 0x000fe200087fe4ff */
[----:B------:R-:W-:Y:S11]  /*7d40*/  UMOV UR11, UR36 ;  /* 0x00000024000b7c82 */ /* 0x000ff60008000000 */
[----:B------:R2:W-:Y:S01]  /*7d50*/  UTMASTG.3D [UR48], [UR4] ;  /* 0x00000030040073b5 */ /* 0x0005e20008010000 */
[----:B------:R2:W-:Y:S01]  /*7d60*/  UTMASTG.3D [UR8], [UR4] ;  /* 0x00000008040073b5 */ /* 0x0005e20008010000 */
[----:B------:R0:W-:Y:S01]  /*7d70*/  UTMACMDFLUSH ;  /* 0x00000000000079b7 */ /* 0x0001e20000000000 */
[----:B--2---:R-:W-:Y:S04]  /*7d80*/  DEPBAR.LE SB0, 0x1 ;  /* 0x000080400000791a */ /* 0x004fe80000000000 */
.L_x_130:
[----:B------:R-:W-:Y:S05]  /*7d90*/  BSYNC.RECONVERGENT B0 ;  /* 0x0000000000007941 */ /* 0x000fea0003800200 */
.L_x_129:
[----:B------:R-:W-:Y:S06]  /*7da0*/  BAR.SYNC.DEFER_BLOCKING 0x1, 0x80 ;  /* 0x0042000000007b1d */ /* 0x000fec0000010000 */
[----:B------:R-:W2:Y:S01]  /*7db0*/  @P6 SYNCS.PHASECHK.TRANS64.TRYWAIT P0, [R103+URZ+0x100], R112 ;  /* 0x00010070670065a7 */ /* 0x000ea200080011ff */
[----:B------:R-:W-:Y:S01]  /*7dc0*/  BSSY B1, `(.L_x_131) ;  /* 0x0000020000017945 */ /* 0x000fe20003800000 */
[----:B--2---:R-:W-:Y:S03]  /*7dd0*/  @P6 SEL R71, RZ, 0x1, !P0 ;  /* 0x00000001ff476807 */ /* 0x004fe60004000000 */
[----:B------:R-:W-:Y:S05]  /*7de0*/  @!P6 BRA `(.L_x_132) ;  /* 0x000000000074e947 */ /* 0x000fea0003800000 */
[----:B------:R-:W-:Y:S01]  /*7df0*/  ISETP.NE.AND P1, PT, R100, RZ, PT ;  /* 0x000000ff6400720c */ /* 0x000fe20003f25270 */
[----:B------:R-:W2:Y:S01]  /*7e00*/  S2R R0, SR_CgaCtaId ;  /* 0x0000000000007919 */ /* 0x000ea20000008800 */
[----:B------:R-:W-:Y:S01]  /*7e10*/  ISETP.NE.AND P0, PT, R71, RZ, PT ;  /* 0x000000ff4700720c */ /* 0x000fe20003f05270 */
[----:B------:R-:W-:Y:S10]  /*7e20*/  BSSY B0, `(.L_x_133) ;  /* 0x0000008000007945 */ /* 0x000ff40003800000 */
[----:B------:R-:W-:Y:S05]  /*7e30*/  @P1 IMAD R2, R93, 0x1000, R84 ;  /* 0x000010005d021824 */ /* 0x000fea00078e0254 */
[----:B------:R-:W-:Y:S05]  /*7e40*/  @P1 IADD3 R4, PT, PT, R2, UR43, RZ ;  /* 0x0000002b02041c10 */ /* 0x000fea000fffe0ff */
[----:B------:R-:W-:Y:S01]  /*7e50*/  @P1 IMAD.IADD R3, R4, 0x1, R101 ;  /* 0x0000000104031824 */ /* 0x000fe200078e0265 */
[----:B------:R-:W-:Y:S06]  /*7e60*/  @P0 BRA `(.L_x_134) ;  /* 0x00000000000c0947 */ /* 0x000fec0003800000 */
[----:B------:R-:W-:Y:S04]  /*7e70*/  SHF.L.U32 R4, R92, 0x1f, RZ ;  /* 0x0000001f5c047819 */ /* 0x000fe800000006ff */
[----:B------:R-:W3:Y:S02]  /*7e80*/  SYNCS.PHASECHK.TRANS64.TRYWAIT P0, [R103+URZ+0x100], R4 ;  /* 0x00010004670075a7 */ /* 0x000ee400080011ff */
[----:B---3--:R-:W-:Y:S05]  /*7e90*/  @!P0 BRA `(.L_x_135) ;  /* 0x0000003800588947 */ /* 0x008fea0003800000 */
.L_x_134:
[----:B------:R-:W-:Y:S05]  /*7ea0*/  BSYNC B0 ;  /* 0x0000000000007941 */ /* 0x000fea0003800000 */
.L_x_133:
[----:B------:R-:W-:Y:S01]  /*7eb0*/  ISETP.NE.AND P0, PT, R100, RZ, PT ;  /* 0x000000ff6400720c */ /* 0x000fe20003f05270 */
[----:B---3--:R-:W-:Y:S02]  /*7ec0*/  VIADD R103, R103, 0x120 ;  /* 0x0000012067677836 */ /* 0x008fe40000000000 */
[----:B------:R-:W-:Y:S03]  /*7ed0*/  VIADD R93, R93, 0x1 ;  /* 0x000000015d5d7836 */ /* 0x000fe60000000000 */
[----:B--2---:R-:W-:Y:S07]  /*7ee0*/  PRMT R0, R0, 0x654, R103 ;  /* 0x0000065400007816 */ /* 0x004fee0000000067 */
[----:B------:R2:W3:Y:S04]  /*7ef0*/  @P0 LDS.128 R72, [R2+UR43+0x300] ;  /* 0x0003002b02480984 */ /* 0x0004e80008000c00 */
[----:B------:R2:W4:Y:S01]  /*7f00*/  @P0 LDS.128 R76, [R3+0x300] ;  /* 0x00030000034c0984 */ /* 0x0005220000000c00 */
        /* <DEDUP_REMOVED lines=11> */
.L_x_132:
[----:B------:R-:W-:Y:S05]  /*7fc0*/  BSYNC B1 ;  /* 0x0000000000017941 */ /* 0x000fea0003800000 */
.L_x_131:
[----:B--2---:R-:W-:Y:S05]  /*7fd0*/  VIADD R0, R39, 0x20 ;  /* 0x0000002027007836 */ /* 0x004fea0000000000 */
[----:B------:R-:W-:Y:S04]  /*7fe0*/  SHF.R.U32.HI R0, RZ, 0x15, R0 ;  /* 0x00000015ff007819 */ /* 0x000fe80000011600 */
[----:B------:R-:W-:Y:S11]  /*7ff0*/  LOP3.LUT P0, RZ, R0, 0x3, R87, 0x48, !PT ;  /* 0x0000000300ff7812 */ /* 0x000ff60007804857 */
[----:B------:R-:W-:Y:S02]  /*8000*/  @!UPT UIADD3 URZ, UPT, UPT, URZ, URZ, URZ ;  /* 0x000000fffffff290 */ /* 0x000fe4000fffe0ff */
[----:B------:R-:W-:Y:S05]  /*8010*/  @!P0 BRA `(.L_x_136) ;  /* 0x0000000000408947 */ /* 0x000fea0003800000 */
[----:B------:R-:W2:Y:S01]  /*8020*/  LDCU.64 UR8, c[0x4][0x78] ;  /* 0x01000f00ff0877ac */ /* 0x000ea20008000a00 */
[----:B------:R-:W-:Y:S01]  /*8030*/  MOV R3, 0x0 ;  /* 0x0000000000037802 */ /* 0x000fe20000000f00 */
[----:B------:R-:W-:Y:S02]  /*8040*/  HFMA2 R12, -RZ, RZ, 0, 5.9604644775390625e-08 ;  /* 0x00000001ff0c7431 */ /* 0x000fe400000001ff */
[----:B------:R-:W-:Y:S02]  /*8050*/  IMAD.MOV.U32 R8, RZ, RZ, 0x192 ;  /* 0x00000192ff087424 */ /* 0x000fe400078e00ff */
[----:B------:R-:W-:Y:S01]  /*8060*/  IMAD.MOV.U32 R13, RZ, RZ, RZ ;  /* 0x000000ffff0d7224 */ /* 0x000fe200078e00ff */
[----:B------:R-:W5:Y:S01]  /*8070*/  LDCU.64 UR6, c[0x4][0x80] ;  /* 0x01001000ff0677ac */ /* 0x000f620008000a00 */
[----:B------:R-:W1:Y:S01]  /*8080*/  LDC.64 R2, c[0x4][R3] ;  /* 0x0100000003027b82 */ /* 0x000e620000000a00 */
[----:B------:R-:W3:Y:S01]  /*8090*/  LDCU.64 UR4, c[0x4][0x18] ;  /* 0x01000300ff0477ac */ /* 0x000ee20008000a00 */
[----:B--2---:R-:W-:Y:S01]  /*80a0*/  MOV R5, UR9 ;  /* 0x0000000900057c02 */ /* 0x004fe20008000f00 */
[----:B------:R-:W-:Y:S01]  /*80b0*/  IMAD.U32 R4, RZ, RZ, UR8 ;  /* 0x00000008ff047e24 */ /* 0x000fe2000f8e00ff */
[----:B-----5:R-:W-:Y:S01]  /*80c0*/  MOV R7, UR7 ;  /* 0x0000000700077c02 */ /* 0x020fe20008000f00 */
[----:B------:R-:W-:Y:S01]  /*80d0*/  IMAD.U32 R6, RZ, RZ, UR6 ;  /* 0x00000006ff067e24 */ /* 0x000fe2000f8e00ff */
[----:B---3--:R-:W-:Y:S01]  /*80e0*/  MOV R11, UR5 ;  /* 0x00000005000b7c02 */ /* 0x008fe20008000f00 */
[----:B------:R-:W-:Y:S02]  /*80f0*/  IMAD.U32 R10, RZ, RZ, UR4 ;  /* 0x00000004ff0a7e24 */ /* 0x000fe4000f8e00ff */
[----:B------:R-:W-:Y:S07]  /*8100*/  LEPC R20, `(.L_x_136) ;  /* 0x000000001014794e */ /* 0x000fee0000000000 */
[----:B-1--4-:R-:W-:Y:S05]  /*8110*/  CALL.ABS.NOINC R2 ;  /* 0x0000000002007343 */ /* 0x012fea0003c00000 */
.L_x_136:
[-C--:B---3--:R-:W-:Y:S01]  /*8120*/  F2FP.F16.E4M3.UNPACK_B R42, R72.reuse ;  /* 0x00000048ff2a723e */ /* 0x088fe200020006ff */
        /* <DEDUP_REMOVED lines=13> */
[----:B------:R-:W-:Y:S01]  /*8200*/  F2FP.F16.E4M3.UNPACK_B R54, R75 ;  /* 0x0000004bff36723e */ /* 0x000fe200020006ff */
[----:B------:R-:W2:Y:S01]  /*8210*/  LDTM.x32 R4, tmem[UR4+0x20] ;  /* 0x00002004000479ee */ /* 0x000ea200082c0000 */
[----:B------:R-:W-:Y:S01]  /*8220*/  HADD2.F32 R46, -RZ, R46.H1_H1 ;  /* 0x3000002eff2e7230 */ /* 0x000fe20000004100 */
[----:B----4-:R-:W-:Y:S01]  /*8230*/  F2FP.F16.E4M3.UNPACK_B R58, R76 ;  /* 0x0000004cff3a723e */ /* 0x010fe200020006ff */
[--C-:B------:R-:W-:Y:S01]  /*8240*/  HADD2.F32 R49, -RZ, R50.reuse.H0_H0 ;  /* 0x20000032ff317230 */ /* 0x100fe20000004100 */
[----:B------:R-:W-:Y:S01]  /*8250*/  F2FP.F16.E4M3.UNPACK_B R62, R77 ;  /* 0x0000004dff3e723e */ /* 0x000fe200020006ff */
[----:B------:R-:W-:Y:S01]  /*8260*/  HADD2.F32 R50, -RZ, R50.H1_H1 ;  /* 0x30000032ff327230 */ /* 0x000fe20000004100 */
[----:B------:R-:W-:Y:S01]  /*8270*/  F2FP.F16.E4M3.UNPACK_B R66, R78 ;  /* 0x0000004eff42723e */ /* 0x000fe200020006ff */
[--C-:B------:R-:W-:Y:S01]  /*8280*/  HADD2.F32 R53, -RZ, R54.reuse.H0_H0 ;  /* 0x20000036ff357230 */ /* 0x100fe20000004100 */
[----:B------:R-:W-:Y:S01]  /*8290*/  F2FP.F16.E4M3.UNPACK_B R70, R79 ;  /* 0x0000004fff46723e */ /* 0x000fe200020006ff */
[----:B------:R-:W-:Y:S01]  /*82a0*/  HADD2.F32 R54, -RZ, R54.H1_H1 ;  /* 0x30000036ff367230 */ /* 0x000fe20000004100 */
[----:B------:R-:W-:Y:S01]  /*82b0*/  F2FP.F16.E4M3.UNPACK_B R56, R75.H1 ;  /* 0x0000004bff38723e */ /* 0x000fe200030006ff */
[--C-:B------:R-:W-:Y:S01]  /*82c0*/  HADD2.F32 R57, -RZ, R58.reuse.H0_H0 ;  /* 0x2000003aff397230 */ /* 0x100fe20000004100 */
[----:B------:R-:W-:Y:S01]  /*82d0*/  F2FP.F16.E4M3.UNPACK_B R60, R76.H1 ;  /* 0x0000004cff3c723e */ /* 0x000fe200030006ff */
[----:B------:R-:W-:Y:S01]  /*82e0*/  HADD2.F32 R58, -RZ, R58.H1_H1 ;  /* 0x3000003aff3a7230 */ /* 0x000fe20000004100 */
[----:B------:R-:W-:Y:S01]  /*82f0*/  F2FP.F16.E4M3.UNPACK_B R64, R77.H1 ;  /* 0x0000004dff40723e */ /* 0x000fe200030006ff */
[--C-:B------:R-:W-:Y:S01]  /*8300*/  HADD2.F32 R61, -RZ, R62.reuse.H0_H0 ;  /* 0x2000003eff3d7230 */ /* 0x100fe20000004100 */
[----:B------:R-:W-:Y:S01]  /*8310*/  F2FP.F16.E4M3.UNPACK_B R68, R78.H1 ;  /* 0x0000004eff44723e */ /* 0x000fe200030006ff */
[----:B------:R-:W-:Y:S01]  /*8320*/  HADD2.F32 R62, -RZ, R62.H1_H1 ;  /* 0x3000003eff3e7230 */ /* 0x000fe20000004100 */
[----:B------:R-:W-:Y:S01]  /*8330*/  ISETP.NE.AND P0, PT, R97, RZ, PT ;  /* 0x000000ff6100720c */ /* 0x000fe20003f05270 */
[--C-:B------:R-:W-:Y:S01]  /*8340*/  HADD2.F32 R65, -RZ, R66.reuse.H0_H0 ;  /* 0x20000042ff417230 */ /* 0x100fe20000004100 */
[----:B------:R-:W-:Y:S01]  /*8350*/  ISETP.NE.AND P6, PT, R102, RZ, PT ;  /* 0x000000ff6600720c */ /* 0x000fe20003fc5270 */
[----:B------:R-:W-:Y:S02]  /*8360*/  HADD2.F32 R66, -RZ, R66.H1_H1 ;  /* 0x30000042ff427230 */ /* 0x000fe40000004100 */
[--C-:B------:R-:W-:Y:S02]  /*8370*/  HADD2.F32 R69, -RZ, R70.reuse.H0_H0 ;  /* 0x20000046ff457230 */ /* 0x100fe40000004100 */
[C---:B--2---:R-:W-:Y:S01]  /*8380*/  FMUL R0, R38.reuse, R4 ;  /* 0x0000000426007220 */ /* 0x044fe20000400000 */
        /* <DEDUP_REMOVED lines=20> */
[--C-:B------:R-:W-:Y:S02]  /*84d0*/  HADD2.F32 R47, -RZ, R48.reuse.H0_H0 ;  /* 0x20000030ff2f7230 */ /* 0x100fe40000004100 */
[C---:B------:R-:W-:Y:S01]  /*84e0*/  FMUL R6, R38.reuse, R10 ;  /* 0x0000000a26067220 */ /* 0x040fe20000400000 */
[C---:B------:R-:W-:Y:S01]  /*84f0*/  FFMA R3, R41.reuse, R42, R3 ;  /* 0x0000002a29037223 */ /* 0x040fe20000000003 */
[----:B------:R-:W-:Y:S02]  /*8500*/  HADD2.F32 R48, -RZ, R48.H1_H1 ;  /* 0x30000030ff307230 */ /* 0x000fe40000004100 */
[C---:B------:R-:W-:Y:S01]  /*8510*/  FFMA R7, R41.reuse, R44, R7 ;  /* 0x0000002c29077223 */ /* 0x040fe20000000007 */
[C---:B------:R-:W-:Y:S01]  /*8520*/  FFMA R4, R41.reuse, R45, R4 ;  /* 0x0000002d29047223 */ /* 0x040fe20000000004 */
[C---:B------:R-:W-:Y:S01]  /*8530*/  FFMA R5, R41.reuse, R46, R5 ;  /* 0x0000002e29057223 */ /* 0x040fe20000000005 */
[----:B------:R-:W-:Y:S01]  /*8540*/  FFMA R6, R41, R47, R6 ;  /* 0x0000002f29067223 */ /* 0x000fe20000000006 */
[----:B------:R-:W-:Y:S01]  /*8550*/  FMUL R11, R38, R11 ;  /* 0x0000000b260b7220 */ /* 0x000fe20000400000 */
[----:B------:R-:W-:Y:S01]  /*8560*/  F2FP.F16.E4M3.UNPACK_B R40, R79.H1 ;  /* 0x0000004fff28723e */ /* 0x000fe200030006ff */
[--C-:B------:R-:W-:Y:S01]  /*8570*/  HADD2.F32 R51, -RZ, R52.reuse.H0_H0 ;  /* 0x20000034ff337230 */ /* 0x100fe20000004100 */
[----:B------:R-:W-:Y:S01]  /*8580*/  F2FP.SATFINITE.E4M3.F32.PACK_AB_MERGE_C R103, R7, R3, RZ ;  /* 0x000000030767723e */ /* 0x000fe200048070ff */
[C---:B------:R-:W-:Y:S01]  /*8590*/  FFMA R11, R41.reuse, R48, R11 ;  /* 0x00000030290b7223 */ /* 0x040fe2000000000b */
[C---:B------:R-:W-:Y:S01]  /*85a0*/  FFMA R8, R41.reuse, R49, R8 ;  /* 0x0000003129087223 */ /* 0x040fe20000000008 */
[----:B------:R-:W-:Y:S01]  /*85b0*/  FFMA R9, R41, R50, R9 ;  /* 0x0000003229097223 */ /* 0x000fe20000000009 */
[----:B-1----:R-:W-:Y:S01]  /*85c0*/  F2FP.SATFINITE.E4M3.F32.PACK_AB_MERGE_C R104, R2, R0, R103 ;  /* 0x000000000268723e */ /* 0x002fe20004807067 */
[----:B------:R-:W-:Y:S01]  /*85d0*/  HADD2.F32 R52, -RZ, R52.H1_H1 ;  /* 0x30000034ff347230 */ /* 0x000fe20000004100 */
[----:B------:R-:W-:Y:S01]  /*85e0*/  F2FP.SATFINITE.E4M3.F32.PACK_AB_MERGE_C R105, R11, R6, RZ ;  /* 0x000000060b69723e */ /* 0x000fe200048070ff */
[C---:B------:R-:W-:Y:S01]  /*85f0*/  FMUL R10, R38.reuse, R14 ;  /* 0x0000000e260a7220 */ /* 0x040fe20000400000 */
[C---:B------:R-:W-:Y:S01]  /*8600*/  FMUL R15, R38.reuse, R15 ;  /* 0x0000000f260f7220 */ /* 0x040fe20000400000 */
[--C-:B------:R-:W-:Y:S01]  /*8610*/  HADD2.F32 R55, -RZ, R56.reuse.H0_H0 ;  /* 0x20000038ff377230 */ /* 0x100fe20000004100 */
[----:B------:R-:W-:Y:S01]  /*8620*/  F2FP.SATFINITE.E4M3.F32.PACK_AB_MERGE_C R105, R5, R4, R105 ;  /* 0x000000040569723e */ /* 0x000fe20004807069 */
[C---:B------:R-:W-:Y:S01]  /*8630*/  FFMA R10, R41.reuse, R51, R10 ;  /* 0x00000033290a7223 */ /* 0x040fe2000000000a */
[C---:B------:R-:W-:Y:S01]  /*8640*/  FFMA R15, R41.reuse, R52, R15 ;  /* 0x00000034290f7223 */ /* 0x040fe2000000000f */
[C---:B------:R-:W-:Y:S01]  /*8650*/  FFMA R12, R41.reuse, R53, R12 ;  /* 0x00000035290c7223 */ /* 0x040fe2000000000c */
[C---:B------:R-:W-:Y:S01]  /*8660*/  FFMA R13, R41.reuse, R54, R13 ;  /* 0x00000036290d7223 */ /* 0x040fe2000000000d */
[----:B------:R-:W-:Y:S02]  /*8670*/  HADD2.F32 R56, -RZ, R56.H1_H1 ;  /* 0x30000038ff387230 */ /* 0x000fe40000004100 */
[C---:B------:R-:W-:Y:S01]  /*8680*/  FMUL R14, R38.reuse, R18 ;  /* 0x00000012260e7220 */ /* 0x040fe20000400000 */
[C---:B------:R-:W-:Y:S01]  /*8690*/  FMUL R19, R38.reuse, R19 ;  /* 0x0000001326137220 */ /* 0x040fe20000400000 */
[--C-:B------:R-:W-:Y:S02]  /*86a0*/  HADD2.F32 R59, -RZ, R60.reuse.H0_H0 ;  /* 0x2000003cff3b7230 */ /* 0x100fe40000004100 */
[C---:B------:R-:W-:Y:S01]  /*86b0*/  FMUL R18, R38.reuse, R22 ;  /* 0x0000001626127220 */ /* 0x040fe20000400000 */
[C---:B------:R-:W-:Y:S01]  /*86c0*/  FFMA R14, R41.reuse, R55, R14 ;  /* 0x00000037290e7223 */ /* 0x040fe2000000000e */
[----:B------:R-:W-:Y:S02]  /*86d0*/  HADD2.F32 R60, -RZ, R60.H1_H1 ;  /* 0x3000003cff3c7230 */ /* 0x000fe40000004100 */
        /* <DEDUP_REMOVED lines=27> */
[----:B------:R-:W-:Y:S01]  /*8890*/  FFMA R28, R41, R69, R28 ;  /* 0x00000045291c7223 */ /* 0x000fe2000000001c */
[----:B------:R-:W-:Y:S01]  /*88a0*/  F2FP.SATFINITE.E4M3.F32.PACK_AB_MERGE_C R107, R19, R14, RZ ;  /* 0x0000000e136b723e */ /* 0x000fe200048070ff */
        /* <DEDUP_REMOVED lines=25> */
[----:B------:R-:W-:Y:S02]  /*8a40*/  UIADD3 UR4, UP0, UPT, UR62, 0x680, URZ ;  /* 0x000006803e047890 */ /* 0x000fe4000ff1e0ff */
[----:B------:R-:W-:Y:S02]  /*8a50*/  UIADD3 UR13, UPT, UPT, UR49, 0x20, URZ ;  /* 0x00000020310d7890 */ /* 0x000fe4000fffe0ff */
[----:B------:R-:W-:Y:S02]  /*8a60*/  UIADD3 UR12, UPT, UPT, UR43, 0x5300, URZ ;  /* 0x000053002b0c7890 */ /* 0x000fe4000fffe0ff */
[----:B------:R-:W-:Y:S01]  /*8a70*/  UIADD3.X UR5, UPT, UPT, URZ, UR63, URZ, UP0, !UPT ;  /* 0x0000003fff057290 */ /* 0x000fe200087fe4ff */
[----:B------:R-:W-:Y:S01]  /*8a80*/  UMOV UR14, UR50 ;  /* 0x00000032000e7c82 */ /* 0x000fe20008000000 */
[----:B------:R-:W-:Y:S01]  /*8a90*/  UMOV UR15, UR36 ;  /* 0x00000024000f7c82 */ /* 0x000fe20008000000 */
[----:B------:R-:W-:Y:S02]  /*8aa0*/  UIADD3 UR9, UPT, UPT, UR49, 0xa0, URZ ;  /* 0x000000a031097890 */ /* 0x000fe4000fffe0ff */
[----:B------:R-:W-:Y:S01]  /*8ab0*/  UIADD3 UR8, UPT, UPT, UR43, 0x5b00, URZ ;  /* 0x00005b002b087890 */ /* 0x000fe2000fffe0ff */
[----:B------:R-:W-:Y:S03]  /*8ac0*/  UMOV UR10, UR50 ;  /* 0x00000032000a7c82 */ /* 0x000fe60008000000 */
[----:B------:R2:W-:Y:S01]  /*8ad0*/  UTMASTG.3D [UR12], [UR4] ;  /* 0x0000000c040073b5 */ /* 0x0005e20008010000 */
[----:B------:R-:W-:Y:S04]  /*8ae0*/  UMOV UR11, UR36 ;  /* 0x00000024000b7c82 */ /* 0x000fe80008000000 */
[----:B------:R2:W-:Y:S01]  /*8af0*/  UTMASTG.3D [UR8], [UR4] ;  /* 0x00000008040073b5 */ /* 0x0005e20008010000 */
[----:B------:R0:W-:Y:S01]  /*8b00*/  UTMACMDFLUSH ;  /* 0x00000000000079b7 */ /* 0x0001e20000000000 */
[----:B--2---:R-:W-:Y:S04]  /*8b10*/  DEPBAR.LE SB0, 0x1 ;  /* 0x000080400000791a */ /* 0x004fe80000000000 */
.L_x_138:
[----:B------:R-:W-:Y:S05]  /*8b20*/  BSYNC.RECONVERGENT B0 ;  /* 0x0000000000007941 */ /* 0x000fea0003800200 */
.L_x_137:
        /* <DEDUP_REMOVED lines=16> */
.L_x_142:
[----:B------:R-:W-:Y:S05]  /*8c30*/  BSYNC B0 ;  /* 0x0000000000007941 */ /* 0x000fea0003800000 */
.L_x_141:
        /* <DEDUP_REMOVED lines=17> */
.L_x_140:
[----:B------:R-:W-:Y:S05]  /*8d50*/  BSYNC B1 ;  /* 0x0000000000017941 */ /* 0x000fea0003800000 */
.L_x_139:
        /* <DEDUP_REMOVED lines=21> */
.L_x_144:
        /* <DEDUP_REMOVED lines=17> */
[----:B------:R-:W-:Y:S01]  /*8fc0*/  ISETP.NE.AND P6, PT, R102, RZ, PT ;  /* 0x000000ff6600720c */ /* 0x000fe20003fc5270 */
[--C-:B------:R-:W-:Y:S01]  /*8fd0*/  HADD2.F32 R49, -RZ, R50.reuse.H0_H0 ;  /* 0x20000032ff317230 */ /* 0x100fe20000004100 */
[----:B----4-:R-:W-:Y:S01]  /*8fe0*/  F2FP.F16.E4M3.UNPACK_B R58, R76 ;  /* 0x0000004cff3a723e */ /* 0x010fe200020006ff */
[----:B------:R-:W-:Y:S01]  /*8ff0*/  HADD2.F32 R50, -RZ, R50.H1_H1 ;  /* 0x30000032ff327230 */ /* 0x000fe20000004100 */
[----:B------:R-:W-:Y:S01]  /*9000*/  F2FP.F16.E4M3.UNPACK_B R62, R77 ;  /* 0x0000004dff3e723e */ /* 0x000fe200020006ff */
[--C-:B------:R-:W-:Y:S01]  /*9010*/  HADD2.F32 R53, -RZ, R54.reuse.H0_H0 ;  /* 0x20000036ff357230 */ /* 0x100fe20000004100 */
[----:B------:R-:W-:Y:S01]  /*9020*/  F2FP.F16.E4M3.UNPACK_B R66, R78 ;  /* 0x0000004eff42723e */ /* 0x000fe200020006ff */
[----:B------:R-:W-:Y:S01]  /*9030*/  HADD2.F32 R54, -RZ, R54.H1_H1 ;  /* 0x30000036ff367230 */ /* 0x000fe20000004100 */
[----:B------:R-:W-:Y:S01]  /*9040*/  F2FP.F16.E4M3.UNPACK_B R70, R79 ;  /* 0x0000004fff46723e */ /* 0x000fe200020006ff */
[--C-:B------:R-:W-:Y:S01]  /*9050*/  HADD2.F32 R57, -RZ, R58.reuse.H0_H0 ;  /* 0x2000003aff397230 */ /* 0x100fe20000004100 */
[----:B------:R-:W-:Y:S01]  /*9060*/  F2FP.F16.E4M3.UNPACK_B R56, R75.H1 ;  /* 0x0000004bff38723e */ /* 0x000fe200030006ff */
[----:B------:R-:W-:Y:S01]  /*9070*/  HADD2.F32 R58, -RZ, R58.H1_H1 ;  /* 0x3000003aff3a7230 */ /* 0x000fe20000004100 */
[----:B------:R-:W-:Y:S01]  /*9080*/  F2FP.F16.E4M3.UNPACK_B R60, R76.H1 ;  /* 0x0000004cff3c723e */ /* 0x000fe200030006ff */
[--C-:B------:R-:W-:Y:S01]  /*9090*/  HADD2.F32 R61, -RZ, R62.reuse.H0_H0 ;  /* 0x2000003eff3d7230 */ /* 0x100fe20000004100 */
[----:B------:R-:W-:Y:S01]  /*90a0*/  F2FP.F16.E4M3.UNPACK_B R64, R77.H1 ;  /* 0x0000004dff40723e */ /* 0x000fe200030006ff */
[----:B------:R-:W-:Y:S01]  /*90b0*/  HADD2.F32 R62, -RZ, R62.H1_H1 ;  /* 0x3000003eff3e7230 */ /* 0x000fe20000004100 */
[----:B------:R-:W-:Y:S01]  /*90c0*/  F2FP.F16.E4M3.UNPACK_B R68, R78.H1 ;  /* 0x0000004eff44723e */ /* 0x000fe200030006ff */
        /* <DEDUP_REMOVED lines=112> */
[----:B------:R-:W-:Y:S02]  /*97d0*/  UIADD3 UR4, UPT, UPT, UR43, 0x4300, URZ ;  /* 0x000043002b047890 */ /* 0x000fe4000fffe0ff */
[----:B------:R-:W-:Y:S01]  /*97e0*/  UIADD3 UR9, UPT, UPT, UR49, 0x40, URZ ;  /* 0x0000004031097890 */ /* 0x000fe2000fffe0ff */
[----:B------:R-:W-:Y:S01]  /*97f0*/  UMOV UR10, UR50 ;  /* 0x00000032000a7c82 */ /* 0x000fe20008000000 */
[----:B------:R-:W-:Y:S02]  /*9800*/  UMOV UR11, UR36 ;  /* 0x00000024000b7c82 */ /* 0x000fe40008000000 */
[----:B------:R-:W-:Y:S01]  /*9810*/  MOV R96, UR4 ;  /* 0x0000000400607c02 */ /* 0x000fe20008000f00 */
[----:B------:R-:W-:Y:S02]  /*9820*/  UIADD3 UR4, UP0, UPT, UR62, 0x680, URZ ;  /* 0x000006803e047890 */ /* 0x000fe4000ff1e0ff */
[----:B------:R-:W-:Y:S01]  /*9830*/  UIADD3 UR13, UPT, UPT, UR49, 0xc0, URZ ;  /* 0x000000c0310d7890 */ /* 0x000fe2000fffe0ff */
[----:B------:R-:W-:Y:S01]  /*9840*/  R2UR UR8, R96 ;  /* 0x00000000600872ca */ /* 0x000fe200000e0000 */
[----:B------:R-:W-:Y:S02]  /*9850*/  UIADD3.X UR5, UPT, UPT, URZ, UR63, URZ, UP0, !UPT ;  /* 0x0000003fff057290 */ /* 0x000fe400087fe4ff */
[----:B------:R-:W-:Y:S01]  /*9860*/  UIADD3 UR12, UPT, UPT, UR43, 0x4b00, URZ ;  /* 0x00004b002b0c7890 */ /* 0x000fe2000fffe0ff */
[----:B------:R-:W-:Y:S01]  /*9870*/  UMOV UR14, UR50 ;  /* 0x00000032000e7c82 */ /* 0x000fe20008000000 */
[----:B------:R-:W-:Y:S08]  /*9880*/  UMOV UR15, UR36 ;  /* 0x00000024000f7c82 */ /* 0x000ff00008000000 */
[----:B------:R2:W-:Y:S01]  /*9890*/  UTMASTG.3D [UR8], [UR4] ;  /* 0x00000008040073b5 */ /* 0x0005e20008010000 */
[----:B------:R2:W-:Y:S01]  /*98a0*/  UTMASTG.3D [UR12], [UR4] ;  /* 0x0000000c040073b5 */ /* 0x0005e20008010000 */
[----:B------:R0:W-:Y:S01]  /*98b0*/  UTMACMDFLUSH ;  /* 0x00000000000079b7 */ /* 0x0001e20000000000 */
[----:B--2---:R-:W-:Y:S04]  /*98c0*/  DEPBAR.LE SB0, 0x1 ;  /* 0x000080400000791a */ /* 0x004fe80000000000 */
.L_x_146:
[----:B------:R-:W-:Y:S05]  /*98d0*/  BSYNC.RECONVERGENT B0 ;  /* 0x0000000000007941 */ /* 0x000fea0003800200 */
.L_x_145:
        /* <DEDUP_REMOVED lines=16> */
.L_x_150:
[----:B------:R-:W-:Y:S05]  /*99e0*/  BSYNC B0 ;  /* 0x0000000000007941 */ /* 0x000fea0003800000 */
.L_x_149:
        /* <DEDUP_REMOVED lines=17> */
.L_x_148:
[----:B------:R-:W-:Y:S05]  /*9b00*/  BSYNC B1 ;  /* 0x0000000000017941 */ /* 0x000fea0003800000 */
.L_x_147:
        /* <DEDUP_REMOVED lines=21> */
.L_x_152:
[----:B------:R-:W-:Y:S01]  /*9c60*/  ISETP.NE.AND P0, PT, R97, RZ, PT ;  /* 0x000000ff6100720c */ /* 0x000fe20003f05270 */
[----:B------:R-:W-:Y:S05]  /*9c70*/  WARPSYNC.ALL ;  /* 0x0000000000007948 */ /* 0x000fea0003800000 */
[----:B------:R-:W-:Y:S01]  /*9c80*/  R2UR UR4, R39 ;  /* 0x00000000270472ca */ /* 0x000fe200000e0000 */
[----:B------:R-:W-:Y:S01]  /*9c90*/  BSSY.RECONVERGENT B0, `(.L_x_153) ;  /* 0x000009f000007945 */ /* 0x000fe20003800200 */
[-C--:B---3--:R-:W-:Y:S02]  /*9ca0*/  F2FP.F16.E4M3.UNPACK_B R42, R72.reuse ;  /* 0x00000048ff2a723e */ /* 0x088fe400020006ff */
[----:B------:R-:W-:Y:S02]  /*9cb0*/  F2FP.F16.E4M3.UNPACK_B R72, R72.H1 ;  /* 0x00000048ff48723e */ /* 0x000fe400030006ff */
[-C--:B------:R-:W-:Y:S01]  /*9cc0*/  F2FP.F16.E4M3.UNPACK_B R46, R73.reuse ;  /* 0x00000049ff2e723e */ /* 0x080fe200020006ff */
[--C-:B------:R-:W-:Y:S01]  /*9cd0*/  HADD2.F32 R40, -RZ, R42.reuse.H0_H0 ;  /* 0x2000002aff287230 */ /* 0x100fe20000004100 */
[----:B------:R-:W-:Y:S01]  /*9ce0*/  F2FP.F16.E4M3.UNPACK_B R73, R73.H1 ;  /* 0x00000049ff49723e */ /* 0x000fe200030006ff */
[----:B------:R-:W-:Y:S01]  /*9cf0*/  HADD2.F32 R42, -RZ, R42.H1_H1 ;  /* 0x3000002aff2a7230 */ /* 0x000fe20000004100 */
[-C--:B------:R-:W-:Y:S01]  /*9d00*/  F2FP.F16.E4M3.UNPACK_B R50, R74.reuse ;  /* 0x0000004aff32723e */ /* 0x080fe200020006ff */
[----:B------:R-:W-:Y:S01]  /*9d10*/  HADD2.F32 R43, -RZ, R72.H0_H0 ;  /* 0x20000048ff2b7230 */ /* 0x000fe20000004100 */
[----:B------:R-:W-:Y:S01]  /*9d20*/  F2FP.F16.E4M3.UNPACK_B R74, R74.H1 ;  /* 0x0000004aff4a723e */ /* 0x000fe200030006ff */
[----:B------:R-:W2:Y:S01]  /*9d30*/  LDTM.x32 R4, tmem[UR4+0x60] ;  /* 0x00006004000479ee */ /* 0x000ea200082c0000 */
[----:B------:R-:W-:Y:S01]  /*9d40*/  NOP ;  /* 0x0000000000007918 */ /* 0x000fe20000000000 */
[----:B------:R-:W-:Y:S01]  /*9d50*/  IADD3 R90, PT, PT, R90, 0x190, RZ ;  /* 0x000001905a5a7810 */ /* 0x000fe20007ffe0ff */
[--C-:B------:R-:W-:Y:S01]  /*9d60*/  HADD2.F32 R45, -RZ, R46.reuse.H0_H0 ;  /* 0x2000002eff2d7230 */ /* 0x100fe20000004100 */
[----:B------:R-:W-:Y:S01]  /*9d70*/  F2FP.F16.E4M3.UNPACK_B R54, R75 ;  /* 0x0000004bff36723e */ /* 0x000fe200020006ff */
[----:B------:R-:W-:Y:S01]  /*9d80*/  HADD2.F32 R46, -RZ, R46.H1_H1 ;  /* 0x3000002eff2e7230 */ /* 0x000fe20000004100 */
[----:B------:R-:W-:Y:S01]  /*9d90*/  LOP3.LUT R90, R90, 0xfefffff8, RZ, 0xc0, !PT ;  /* 0xfefffff85a5a7812 */ /* 0x000fe200078ec0ff */
[--C-:B------:R-:W-:Y:S01]  /*9da0*/  HADD2.F32 R49, -RZ, R50.reuse.H0_H0 ;  /* 0x20000032ff317230 */ /* 0x100fe20000004100 */
[----:B----4-:R-:W-:Y:S01]  /*9db0*/  F2FP.F16.E4M3.UNPACK_B R58, R76 ;  /* 0x0000004cff3a723e */ /* 0x010fe200020006ff */
[----:B------:R-:W-:Y:S01]  /*9dc0*/  HADD2.F32 R50, -RZ, R50.H1_H1 ;  /* 0x30000032ff327230 */ /* 0x000fe20000004100 */
[----:B--2---:R2:W-:Y:S01]  /*9dd0*/  SYNCS.ARRIVE.TRANS64.RED.A1T0 RZ, [R90+URZ], RZ ;  /* 0x000000ff5aff79a7 */ /* 0x0045e200081004ff */
[--C-:B------:R-:W-:Y:S01]  /*9de0*/  HADD2.F32 R53, -RZ, R54.reuse.H0_H0 ;  /* 0x20000036ff357230 */ /* 0x100fe20000004100 */
[-C--:B------:R-:W-:Y:S01]  /*9df0*/  F2FP.F16.E4M3.UNPACK_B R62, R77.reuse ;  /* 0x0000004dff3e723e */ /* 0x080fe200020006ff */
[----:B------:R-:W-:Y:S01]  /*9e00*/  HADD2.F32 R54, -RZ, R54.H1_H1 ;  /* 0x30000036ff367230 */ /* 0x000fe20000004100 */
[----:B------:R-:W-:Y:S01]  /*9e10*/  F2FP.F16.E4M3.UNPACK_B R77, R77.H1 ;  /* 0x0000004dff4d723e */ /* 0x000fe200030006ff */
        /* <DEDUP_REMOVED lines=8> */
[----:B------:R-:W-:Y:S02]  /*9ea0*/  HADD2.F32 R64, -RZ, R77.H1_H1 ;  /* 0x3000004dff407230 */ /* 0x000fe40000004100 */
[C---:B------:R-:W-:Y:S01]  /*9eb0*/  FMUL R4, R38.reuse, R4 ;  /* 0x0000000426047220 */ /* 0x040fe20000400000 */
        /* <DEDUP_REMOVED lines=13> */
[--C-:B------:R-:W-:Y:S02]  /*9f90*/  HADD2.F32 R65, -RZ, R66.reuse.H0_H0 ;  /* 0x20000042ff417230 */ /* 0x100fe40000004100 */
[C---:B------:R-:W-:Y:S01]  /*9fa0*/  FMUL R24, R38.reuse, R28 ;  /* 0x0000001c26187220 */ /* 0x040fe20000400000 */
[----:B------:R-:W-:Y:S02]  /*9fb0*/  HADD2.F32 R66, -RZ, R66.H1_H1 ;  /* 0x30000042ff427230 */ /* 0x000fe40000004100 */
[C---:B------:R-:W-:Y:S01]  /*9fc0*/  FMUL R25, R38.reuse, R29 ;  /* 0x0000001d26197220 */ /* 0x040fe20000400000 */
[--C-:B------:R-:W-:Y:S02]  /*9fd0*/  HADD2.F32 R69, -RZ, R70.reuse.H0_H0 ;  /* 0x20000046ff457230 */ /* 0x100fe40000004100 */
[C---:B------:R-:W-:Y:S01]  /*9fe0*/  FMUL R28, R38.reuse, R32 ;  /* 0x00000020261c7220 */ /* 0x040fe20000400000 */
[----:B------:R-:W-:Y:S02]  /*9ff0*/  HADD2.F32 R70, -RZ, R70.H1_H1 ;  /* 0x30000046ff467230 */ /* 0x000fe40000004100 */
[C---:B------:R-:W-:Y:S01]  /*a000*/  FMUL R29, R38.reuse, R33 ;  /* 0x00000021261d7220 */ /* 0x040fe20000400000 */
        /* <DEDUP_REMOVED lines=11> */
[C---:B------:R-:W-:Y:S01]  /*a0c0*/  FMUL R11, R38.reuse, R11 ;  /* 0x0000000b260b7220 */ /* 0x040fe20000400000 */
[----:B------:R-:W-:Y:S01]  /*a0d0*/  F2FP.F16.E4M3.UNPACK_B R78, R78.H1 ;  /* 0x0000004eff4e723e */ /* 0x000fe200030006ff */
[--C-:B------:R-:W-:Y:S01]  /*a0e0*/  HADD2.F32 R51, -RZ, R74.reuse.H0_H0 ;  /* 0x2000004aff337230 */ /* 0x100fe20000004100 */
[----:B------:R-:W-:Y:S01]  /*a0f0*/  F2FP.SATFINITE.E4M3.F32.PACK_AB_MERGE_C R100, R7, R6, RZ ;  /* 0x000000060764723e */ /* 0x000fe200048070ff */
[C---:B------:R-:W-:Y:S01]  /*a100*/  FFMA R11, R41.reuse, R48, R11 ;  /* 0x00000030290b7223 */ /* 0x040fe2000000000b */
[C---:B------:R-:W-:Y:S01]  /*a110*/  FFMA R12, R41.reuse, R49, R12 ;  /* 0x00000031290c7223 */ /* 0x040fe2000000000c */
[----:B------:R-:W-:Y:S01]  /*a120*/  FFMA R13, R41, R50, R13 ;  /* 0x00000032290d7223 */ /* 0x000fe2000000000d */
[----:B------:R-:W-:Y:S01]  /*a130*/  F2FP.SATFINITE.E4M3.F32.PACK_AB_MERGE_C R100, R5, R4, R100 ;  /* 0x000000040564723e */ /* 0x000fe20004807064 */
        /* <DEDUP_REMOVED lines=21> */
[----:B------:R-:W-:Y:S02]  /*a290*/  HADD2.F32 R62, -RZ, R77.H0_H0 ;  /* 0x2000004dff3e7230 */ /* 0x000fe40000004100 */
[C---:B------:R-:W-:Y:S01]  /*a2a0*/  FFMA R22, R41.reuse, R59, R22 ;  /* 0x0000003b29167223 */ /* 0x040fe20000000016 */
[C---:B------:R-:W-:Y:S01]  /*a2b0*/  FMUL R3, R38.reuse, R26 ;  /* 0x0000001a26037220 */ /* 0x040fe20000400000 */
[C---:B------:R-:W-:Y:S01]  /*a2c0*/  FFMA R23, R41.reuse, R60, R23 ;  /* 0x0000003c29177223 */ /* 0x040fe20000000017 */
[C---:B------:R-:W-:Y:S01]  /*a2d0*/  FMUL R27, R38.reuse, R27 ;  /* 0x0000001b261b7220 */ /* 0x040fe20000400000 */
[C---:B------:R-:W-:Y:S01]  /*a2e0*/  FFMA R0, R41.reuse, R61, R0 ;  /* 0x0000003d29007223 */ /* 0x040fe20000000000 */
[----:B------:R-:W-:Y:S01]  /*a2f0*/  F2FP.F16.E4M3.UNPACK_B R79, R79.H1 ;  /* 0x0000004fff4f723e */ /* 0x000fe200030006ff */
        /* <DEDUP_REMOVED lines=23> */
[----:B-1----:R-:W-:Y:S02]  /*a470*/  F2FP.SATFINITE.E4M3.F32.PACK_AB_MERGE_C R104, R23, R22, RZ ;  /* 0x000000161768723e */ /* 0x002fe400048070ff */
        /* <DEDUP_REMOVED lines=8> */
[----:B------:R-:W-:Y:S03]  /*a500*/  IADD3 R36, PT, PT, R36, 0x1, RZ ;  /* 0x0000000124247810 */ /* 0x000fe60007ffe0ff */
[----:B------:R2:W-:Y:S01]  /*a510*/  STS.128 [R99+0x5300], R104 ;  /* 0x0053006863007388 */ /* 0x0005e20000000c00 */
[----:B------:R-:W-:Y:S01]  /*a520*/  @!PT LDS RZ, [RZ] ;  /* 0x00000000fffff984 */ /* 0x000fe20000000800 */
[----:B------:R-:W-:Y:S01]  /*a530*/  @!PT LDS RZ, [RZ] ;  /* 0x00000000fffff984 */ /* 0x000fe20000000800 */
[----:B------:R-:W-:Y:S01]  /*a540*/  @!PT LDS RZ, [RZ] ;  /* 0x00000000fffff984 */ /* 0x000fe20000000800 */
[----:B------:R-:W-:Y:S01]  /*a550*/  @!PT LDS RZ, [RZ] ;  /* 0x00000000fffff984 */ /* 0x000fe20000000800 */
[----:B------:R1:W-:Y:S07]  /*a560*/  MEMBAR.ALL.CTA ;  /* 0x0000000000007992 */ /* 0x0003ee0000008000 */
[----:B-1----:R-:W1:Y:S02]  /*a570*/  FENCE.VIEW.ASYNC.S ;  /* 0x00000000000073c6 */ /* 0x002e640000000000 */
[----:B-1----:R-:W-:Y:S06]  /*a580*/  BAR.SYNC.DEFER_BLOCKING 0x1, 0x80 ;  /* 0x0042000000007b1d */ /* 0x002fec0000010000 */
        /* <DEDUP_REMOVED lines=14> */
[----:B-1----:R-:W-:Y:S04]  /*a670*/  DEPBAR.LE SB0, 0x1 ;  /* 0x000080400000791a */ /* 0x002fe80000000000 */
.L_x_154:
[----:B------:R-:W-:Y:S05]  /*a680*/  BSYNC.RECONVERGENT B0 ;  /* 0x0000000000007941 */ /* 0x000fea0003800200 */
.L_x_153:
[----:B------:R-:W-:Y:S01]  /*a690*/  R2UR UR4, R88 ;  /* 0x00000000580472ca */ /* 0x000fe200000e0000 */
[----:B------:R-:W-:Y:S01]  /*a6a0*/  BAR.SYNC.DEFER_BLOCKING 0x1, 0x80 ;  /* 0x0042000000007b1d */ /* 0x000fe20000010000 */
[----:B------:R-:W-:Y:S01]  /*a6b0*/  ISETP.NE.AND P0, PT, R91, 0x2, PT ;  /* 0x000000025b00780c */ /* 0x000fe20003f05270 */
[----:B------:R-:W-:Y:S01]  /*a6c0*/  UISETP.NE.AND UP0, UPT, UR44, URZ, UPT ;  /* 0x000000ff2c00728c */ /* 0x000fe2000bf05270 */
[----:B------:R-:W-:Y:S01]  /*a6d0*/  ISETP.NE.AND P1, PT, R36, 0x4, PT ;  /* 0x000000042400780c */ /* 0x000fe20003f25270 */
[----:B------:R-:W-:Y:S01]  /*a6e0*/  UIADD3 UR32, UPT, UPT, UR38, UR59, URZ ;  /* 0x0000003b26207290 */ /* 0x000fe2000fffe0ff */
[----:B------:R-:W-:Y:S02]  /*a6f0*/  SEL R3, RZ, 0x1, P0 ;  /* 0x00000001ff037807 */ /* 0x000fe40000000000 */
[----:B------:R-:W-:Y:S02]  /*a700*/  SEL R0, RZ, 0x1, P1 ;  /* 0x00000001ff007807 */ /* 0x000fe40000800000 */
[----:B------:R-:W-:Y:S02]  /*a710*/  LOP3.LUT R94, R94, R3, RZ, 0x3c, !PT ;  /* 0x000000035e5e7212 */ /* 0x000fe400078e3cff */
[----:B------:R-:W-:Y:S01]  /*a720*/  LOP3.LUT R95, R95, R0, RZ, 0x3c, !PT ;  /* 0x000000005f5f7212 */ /* 0x000fe200078e3cff */
[----:B------:R-:W-:Y:S01]  /*a730*/  UIADD3 UR34, UPT, UPT, UR37, UR4, URZ ;  /* 0x0000000425227290 */ /* 0x000fe2000fffe0ff */
[----:B------:R-:W-:Y:S02]  /*a740*/  SEL R91, R91, RZ, P0 ;  /* 0x000000ff5b5b7207 */ /* 0x000fe40000000000 */
[----:B------:R-:W-:Y:S01]  /*a750*/  SEL R36, R36, RZ, P1 ;  /* 0x000000ff24247207 */ /* 0x000fe20000800000 */
[----:B------:R-:W-:Y:S01]  /*a760*/  UMOV UR36, UR58 ;  /* 0x0000003a00247c82 */ /* 0x000fe20008000000 */
[----:B------:R-:W-:Y:S07]  /*a770*/  BRA.U UP0, `(.L_x_155) ;  /* 0xffffffb900ac7547 */ /* 0x000fee000b83ffff */
[----:B------:R-:W-:Y:S05]  /*a780*/  EXIT ;  /* 0x000000000000794d */ /* 0x000fea0003800000 */
.L_x_25:
[----:B--2---:R2:W3:Y:S02]  /*a790*/  SYNCS.PHASECHK.TRANS64.TRYWAIT P0, [R0+URZ+0x1c0], R3 ;  /* 0x0001c003000075a7 */ /* 0x0044e400080011ff */
[----:B---3--:R-:W-:Y:S05]  /*a7a0*/  @!P0 NANOSLEEP.SYNCS 0x989680 ;  /* 0x009896800000895d */ /* 0x008fea0003900000 */
[----:B------:R-:W3:Y:S02]  /*a7b0*/  @!P0 SYNCS.PHASECHK.TRANS64 P0, [R0+URZ+0x1c0], R3 ;  /* 0x0001c003000085a7 */ /* 0x000ee400080010ff */
[----:B---3--:R-:W-:Y:S05]  /*a7c0*/  @!P0 BRA `(.L_x_25) ;  /* 0xfffffffc00f08947 */ /* 0x008fea000383ffff */
[----:B------:R-:W-:Y:S05]  /*a7d0*/  BRA `(.L_x_156) ;  /* 0xffffff7400207947 */ /* 0x000fea000383ffff */
.L_x_28:
[----:B--2---:R-:W-:-:S07]  /*a7e0*/  MOV R0, UR33 ;  /* 0x0000002100007c02 */ /* 0x004fce0008000f00 */
.L_x_157:
[----:B--2---:R2:W3:Y:S02]  /*a7f0*/  SYNCS.PHASECHK.TRANS64.TRYWAIT P0, [R0+URZ+0x80], R3 ;  /* 0x00008003000075a7 */ /* 0x0044e400080011ff */
[----:B---3--:R-:W-:Y:S05]  /*a800*/  @!P0 NANOSLEEP.SYNCS 0x989680 ;  /* 0x009896800000895d */ /* 0x008fea0003900000 */
[----:B------:R-:W3:Y:S02]  /*a810*/  @!P0 SYNCS.PHASECHK.TRANS64 P0, [R0+URZ+0x80], R3 ;  /* 0x00008003000085a7 */ /* 0x000ee400080010ff */
[----:B---3--:R-:W-:Y:S05]  /*a820*/  @!P0 BRA `(.L_x_157) ;  /* 0xfffffffc00f08947 */ /* 0x008fea000383ffff */
[----:B------:R-:W-:Y:S05]  /*a830*/  BRA `(.L_x_27) ;  /* 0xffffff7400707947 */ /* 0x000fea000383ffff */
.L_x_35:
[----:B-1----:R-:W-:-:S07]  /*a840*/  MOV R0, UR9 ;  /* 0x0000000900007c02 */ /* 0x002fce0008000f00 */
.L_x_158:
[----:B-1----:R1:W2:Y:S02]  /*a850*/  SYNCS.PHASECHK.TRANS64.TRYWAIT P0, [R0+URZ+0x80], R3 ;  /* 0x00008003000075a7 */ /* 0x0022a400080011ff */
[----:B--2---:R-:W-:Y:S05]  /*a860*/  @!P0 NANOSLEEP.SYNCS 0x989680 ;  /* 0x009896800000895d */ /* 0x004fea0003900000 */
[----:B------:R-:W2:Y:S02]  /*a870*/  @!P0 SYNCS.PHASECHK.TRANS64 P0, [R0+URZ+0x80], R3 ;  /* 0x00008003000085a7 */ /* 0x000ea400080010ff */
[----:B--2---:R-:W-:Y:S05]  /*a880*/  @!P0 BRA `(.L_x_158) ;  /* 0xfffffffc00f08947 */ /* 0x004fea000383ffff */
[----:B------:R-:W-:Y:S05]  /*a890*/  BRA `(.L_x_34) ;  /* 0xffffff7800307947 */ /* 0x000fea000383ffff */
.L_x_40:
[----:B-1----:R1:W2:Y:S02]  /*a8a0*/  SYNCS.PHASECHK.TRANS64.TRYWAIT P0, [R3+URZ+0x150], R0 ;  /* 0x00015000030075a7 */ /* 0x0022a400080011ff */
[----:B--2---:R-:W-:Y:S05]  /*a8b0*/  @!P0 NANOSLEEP.SYNCS 0x989680 ;  /* 0x009896800000895d */ /* 0x004fea0003900000 */
[----:B------:R-:W2:Y:S02]  /*a8c0*/  @!P0 SYNCS.PHASECHK.TRANS64 P0, [R3+URZ+0x150], R0 ;  /* 0x00015000030085a7 */ /* 0x000ea400080010ff */
[----:B--2---:R-:W-:Y:S05]  /*a8d0*/  @!P0 BRA `(.L_x_40) ;  /* 0xfffffffc00f08947 */ /* 0x004fea000383ffff */
[----:B------:R-:W-:Y:S05]  /*a8e0*/  BRA `(.L_x_159) ;  /* 0xffffff7800d47947 */ /* 0x000fea000383ffff */
.L_x_44:
[----:B-1----:R-:W-:-:S07]  /*a8f0*/  MOV R0, UR4 ;  /* 0x0000000400007c02 */ /* 0x002fce0008000f00 */
.L_x_160:
[----:B-1----:R1:W2:Y:S02]  /*a900*/  SYNCS.PHASECHK.TRANS64.TRYWAIT P0, [R0+URZ], R3 ;  /* 0x00000003000075a7 */ /* 0x0022a400080011ff */
[----:B--2---:R-:W-:Y:S05]  /*a910*/  @!P0 NANOSLEEP.SYNCS 0x989680 ;  /* 0x009896800000895d */ /* 0x004fea0003900000 */
[----:B------:R-:W2:Y:S02]  /*a920*/  @!P0 SYNCS.PHASECHK.TRANS64 P0, [R0+URZ], R3 ;  /* 0x00000003000085a7 */ /* 0x000ea400080010ff */
[----:B--2---:R-:W-:Y:S05]  /*a930*/  @!P0 BRA `(.L_x_160) ;  /* 0xfffffffc00f08947 */ /* 0x004fea000383ffff */
[----:B------:R-:W-:Y:S05]  /*a940*/  BRA `(.L_x_161) ;  /* 0xffffff80007c7947 */ /* 0x000fea000383ffff */
.L_x_45:
[----:B------:R-:W-:-:S07]  /*a950*/  MOV R0, UR5 ;  /* 0x0000000500007c02 */ /* 0x000fce0008000f00 */
.L_x_162:
[----:B-1----:R1:W2:Y:S02]  /*a960*/  SYNCS.PHASECHK.TRANS64.TRYWAIT P0, [R0+URZ], R3 ;  /* 0x00000003000075a7 */ /* 0x0022a400080011ff */
[----:B--2---:R-:W-:Y:S05]  /*a970*/  @!P0 NANOSLEEP.SYNCS 0x989680 ;  /* 0x009896800000895d */ /* 0x004fea0003900000 */
[----:B------:R-:W2:Y:S02]  /*a980*/  @!P0 SYNCS.PHASECHK.TRANS64 P0, [R0+URZ], R3 ;  /* 0x00000003000085a7 */ /* 0x000ea400080010ff */
[----:B--2---:R-:W-:Y:S05]  /*a990*/  @!P0 BRA `(.L_x_162) ;  /* 0xfffffffc00f08947 */ /* 0x004fea000383ffff */
[----:B------:R-:W-:Y:S05]  /*a9a0*/  BRA `(.L_x_163) ;  /* 0xffffff8000887947 */ /* 0x000fea000383ffff */
.L_x_46:
[----:B------:R-:W-:-:S07]  /*a9b0*/  MOV R0, UR5 ;  /* 0x0000000500007c02 */ /* 0x000fce0008000f00 */
.L_x_164:
[----:B-1----:R1:W2:Y:S02]  /*a9c0*/  SYNCS.PHASECHK.TRANS64.TRYWAIT P0, [R0+URZ], R3 ;  /* 0x00000003000075a7 */ /* 0x0022a400080011ff */
[----:B--2---:R-:W-:Y:S05]  /*a9d0*/  @!P0 NANOSLEEP.SYNCS 0x989680 ;  /* 0x009896800000895d */ /* 0x004fea0003900000 */
[----:B------:R-:W2:Y:S02]  /*a9e0*/  @!P0 SYNCS.PHASECHK.TRANS64 P0, [R0+URZ], R3 ;  /* 0x00000003000085a7 */ /* 0x000ea400080010ff */
[----:B--2---:R-:W-:Y:S05]  /*a9f0*/  @!P0 BRA `(.L_x_164) ;  /* 0xfffffffc00f08947 */ /* 0x004fea000383ffff */
[----:B------:R-:W-:Y:S05]  /*aa00*/  BRA `(.L_x_165) ;  /* 0xffffff8000947947 */ /* 0x000fea000383ffff */
.L_x_47:
[----:B------:R-:W-:-:S07]  /*aa10*/  MOV R0, UR5 ;  /* 0x0000000500007c02 */ /* 0x000fce0008000f00 */
.L_x_166:
[----:B-1----:R1:W2:Y:S02]  /*aa20*/  SYNCS.PHASECHK.TRANS64.TRYWAIT P0, [R0+URZ], R3 ;  /* 0x00000003000075a7 */ /* 0x0022a400080011ff */
[----:B--2---:R-:W-:Y:S05]  /*aa30*/  @!P0 NANOSLEEP.SYNCS 0x989680 ;  /* 0x009896800000895d */ /* 0x004fea0003900000 */
[----:B------:R-:W2:Y:S02]  /*aa40*/  @!P0 SYNCS.PHASECHK.TRANS64 P0, [R0+URZ], R3 ;  /* 0x00000003000085a7 */ /* 0x000ea400080010ff */
[----:B--2---:R-:W-:Y:S05]  /*aa50*/  @!P0 BRA `(.L_x_166) ;  /* 0xfffffffc00f08947 */ /* 0x004fea000383ffff */
[----:B------:R-:W-:Y:S05]  /*aa60*/  BRA `(.L_x_167) ;  /* 0xffffff8000a07947 */ /* 0x000fea000383ffff */
.L_x_48:
[----:B------:R-:W-:-:S07]  /*aa70*/  MOV R0, UR5 ;  /* 0x0000000500007c02 */ /* 0x000fce0008000f00 */
.L_x_168:
[----:B-1----:R1:W2:Y:S02]  /*aa80*/  SYNCS.PHASECHK.TRANS64.TRYWAIT P0, [R0+URZ], R3 ;  /* 0x00000003000075a7 */ /* 0x0022a400080011ff */
[----:B--2---:R-:W-:Y:S05]  /*aa90*/  @!P0 NANOSLEEP.SYNCS 0x989680 ;  /* 0x009896800000895d */ /* 0x004fea0003900000 */
[----:B------:R-:W2:Y:S02]  /*aaa0*/  @!P0 SYNCS.PHASECHK.TRANS64 P0, [R0+URZ], R3 ;  /* 0x00000003000085a7 */ /* 0x000ea400080010ff */
[----:B--2---:R-:W-:Y:S05]  /*aab0*/  @!P0 BRA `(.L_x_168) ;  /* 0xfffffffc00f08947 */ /* 0x004fea000383ffff */
[----:B------:R-:W-:Y:S05]  /*aac0*/  BRA `(.L_x_169) ;  /* 0xffffff8000ac7947 */ /* 0x000fea000383ffff */
.L_x_49:
[----:B------:R-:W-:-:S07]  /*aad0*/  MOV R0, UR5 ;  /* 0x0000000500007c02 */ /* 0x000fce0008000f00 */
.L_x_170:
[----:B-1----:R1:W2:Y:S02]  /*aae0*/  SYNCS.PHASECHK.TRANS64.TRYWAIT P0, [R0+URZ], R3 ;  /* 0x00000003000075a7 */ /* 0x0022a400080011ff */
[----:B--2---:R-:W-:Y:S05]  /*aaf0*/  @!P0 NANOSLEEP.SYNCS 0x989680 ;  /* 0x009896800000895d */ /* 0x004fea0003900000 */
[----:B------:R-:W2:Y:S02]  /*ab00*/  @!P0 SYNCS.PHASECHK.TRANS64 P0, [R0+URZ], R3 ;  /* 0x00000003000085a7 */ /* 0x000ea400080010ff */
[----:B--2---:R-:W-:Y:S05]  /*ab10*/  @!P0 BRA `(.L_x_170) ;  /* 0xfffffffc00f08947 */ /* 0x004fea000383ffff */
[----:B------:R-:W-:Y:S05]  /*ab20*/  BRA `(.L_x_171) ;  /* 0xffffff8000b87947 */ /* 0x000fea000383ffff */
.L_x_50:
[----:B------:R-:W-:-:S07]  /*ab30*/  MOV R0, UR5 ;  /* 0x0000000500007c02 */ /* 0x000fce0008000f00 */
.L_x_172:
[----:B-1----:R1:W2:Y:S02]  /*ab40*/  SYNCS.PHASECHK.TRANS64.TRYWAIT P0, [R0+URZ], R3 ;  /* 0x00000003000075a7 */ /* 0x0022a400080011ff */
[----:B--2---:R-:W-:Y:S05]  /*ab50*/  @!P0 NANOSLEEP.SYNCS 0x989680 ;  /* 0x009896800000895d */ /* 0x004fea0003900000 */
[----:B------:R-:W2:Y:S02]  /*ab60*/  @!P0 SYNCS.PHASECHK.TRANS64 P0, [R0+URZ], R3 ;  /* 0x00000003000085a7 */ /* 0x000ea400080010ff */
[----:B--2---:R-:W-:Y:S05]  /*ab70*/  @!P0 BRA `(.L_x_172) ;  /* 0xfffffffc00f08947 */ /* 0x004fea000383ffff */
[----:B------:R-:W-:Y:S05]  /*ab80*/  BRA `(.L_x_173) ;  /* 0xffffff8000c47947 */ /* 0x000fea000383ffff */
.L_x_51:
[----:B------:R-:W-:-:S07]  /*ab90*/  MOV R0, UR5 ;  /* 0x0000000500007c02 */ /* 0x000fce0008000f00 */
.L_x_174:
[----:B-1----:R1:W2:Y:S02]  /*aba0*/  SYNCS.PHASECHK.TRANS64.TRYWAIT P0, [R0+URZ], R3 ;  /* 0x00000003000075a7 */ /* 0x0022a400080011ff */
[----:B--2---:R-:W-:Y:S05]  /*abb0*/  @!P0 NANOSLEEP.SYNCS 0x989680 ;  /* 0x009896800000895d */ /* 0x004fea0003900000 */
[----:B------:R-:W2:Y:S02]  /*abc0*/  @!P0 SYNCS.PHASECHK.TRANS64 P0, [R0+URZ], R3 ;  /* 0x00000003000085a7 */ /* 0x000ea400080010ff */
[----:B--2---:R-:W-:Y:S05]  /*abd0*/  @!P0 BRA `(.L_x_174) ;  /* 0xfffffffc00f08947 */ /* 0x004fea000383ffff */
[----:B------:R-:W-:Y:S05]  /*abe0*/  BRA `(.L_x_175) ;  /* 0xffffff8000d07947 */ /* 0x000fea000383ffff */
.L_x_52:
[----:B------:R-:W-:-:S07]  /*abf0*/  MOV R0, UR5 ;  /* 0x0000000500007c02 */ /* 0x000fce0008000f00 */
.L_x_176:
[----:B-1----:R1:W2:Y:S02]  /*ac00*/  SYNCS.PHASECHK.TRANS64.TRYWAIT P0, [R0+URZ], R3 ;  /* 0x00000003000075a7 */ /* 0x0022a400080011ff */
[----:B--2---:R-:W-:Y:S05]  /*ac10*/  @!P0 NANOSLEEP.SYNCS 0x989680 ;  /* 0x009896800000895d */ /* 0x004fea0003900000 */
[----:B------:R-:W2:Y:S02]  /*ac20*/  @!P0 SYNCS.PHASECHK.TRANS64 P0, [R0+URZ], R3 ;  /* 0x00000003000085a7 */ /* 0x000ea400080010ff */
[----:B--2---:R-:W-:Y:S05]  /*ac30*/  @!P0 BRA `(.L_x_176) ;  /* 0xfffffffc00f08947 */ /* 0x004fea000383ffff */
[----:B------:R-:W-:Y:S05]  /*ac40*/  BRA `(.L_x_177) ;  /* 0xffffff8000dc7947 */ /* 0x000fea000383ffff */
.L_x_53:
[----:B------:R-:W-:-:S07]  /*ac50*/  MOV R0, UR5 ;  /* 0x0000000500007c02 */ /* 0x000fce0008000f00 */
.L_x_178:
[----:B-1----:R1:W2:Y:S02]  /*ac60*/  SYNCS.PHASECHK.TRANS64.TRYWAIT P0, [R0+URZ], R3 ;  /* 0x00000003000075a7 */ /* 0x0022a400080011ff */
[----:B--2---:R-:W-:Y:S05]  /*ac70*/  @!P0 NANOSLEEP.SYNCS 0x989680 ;  /* 0x009896800000895d */ /* 0x004fea0003900000 */
[----:B------:R-:W2:Y:S02]  /*ac80*/  @!P0 SYNCS.PHASECHK.TRANS64 P0, [R0+URZ], R3 ;  /* 0x00000003000085a7 */ /* 0x000ea400080010ff */
[----:B--2---:R-:W-:Y:S05]  /*ac90*/  @!P0 BRA `(.L_x_178) ;  /* 0xfffffffc00f08947 */ /* 0x004fea000383ffff */
[----:B------:R-:W-:Y:S05]  /*aca0*/  BRA `(.L_x_179) ;  /* 0xffffff8000e87947 */ /* 0x000fea000383ffff */
.L_x_54:
[----:B------:R-:W-:-:S07]  /*acb0*/  MOV R0, UR5 ;  /* 0x0000000500007c02 */ /* 0x000fce0008000f00 */
.L_x_180:
[----:B-1----:R1:W2:Y:S02]  /*acc0*/  SYNCS.PHASECHK.TRANS64.TRYWAIT P0, [R0+URZ], R3 ;  /* 0x00000003000075a7 */ /* 0x0022a400080011ff */
[----:B--2---:R-:W-:Y:S05]  /*acd0*/  @!P0 NANOSLEEP.SYNCS 0x989680 ;  /* 0x009896800000895d */ /* 0x004fea0003900000 */
[----:B------:R-:W2:Y:S02]  /*ace0*/  @!P0 SYNCS.PHASECHK.TRANS64 P0, [R0+URZ], R3 ;  /* 0x00000003000085a7 */ /* 0x000ea400080010ff */
[----:B--2---:R-:W-:Y:S05]  /*acf0*/  @!P0 BRA `(.L_x_180) ;  /* 0xfffffffc00f08947 */ /* 0x004fea000383ffff */
[----:B------:R-:W-:Y:S05]  /*ad00*/  BRA `(.L_x_181) ;  /* 0xffffff8000f47947 */ /* 0x000fea000383ffff */
.L_x_55:
[----:B------:R-:W-:-:S07]  /*ad10*/  MOV R0, UR5 ;  /* 0x0000000500007c02 */ /* 0x000fce0008000f00 */
.L_x_182:
[----:B-1----:R1:W2:Y:S02]  /*ad20*/  SYNCS.PHASECHK.TRANS64.TRYWAIT P0, [R0+URZ], R3 ;  /* 0x00000003000075a7 */ /* 0x0022a400080011ff */
[----:B--2---:R-:W-:Y:S05]  /*ad30*/  @!P0 NANOSLEEP.SYNCS 0x989680 ;  /* 0x009896800000895d */ /* 0x004fea0003900000 */
[----:B------:R-:W2:Y:S02]  /*ad40*/  @!P0 SYNCS.PHASECHK.TRANS64 P0, [R0+URZ], R3 ;  /* 0x00000003000085a7 */ /* 0x000ea400080010ff */
[----:B--2---:R-:W-:Y:S05]  /*ad50*/  @!P0 BRA `(.L_x_182) ;  /* 0xfffffffc00f08947 */ /* 0x004fea000383ffff */
[----:B------:R-:W-:Y:S05]  /*ad60*/  BRA `(.L_x_183) ;  /* 0xffffff8400007947 */ /* 0x000fea000383ffff */
.L_x_56:
[----:B------:R-:W-:-:S07]  /*ad70*/  MOV R0, UR5 ;  /* 0x0000000500007c02 */ /* 0x000fce0008000f00 */
.L_x_184:
[----:B-1----:R1:W2:Y:S02]  /*ad80*/  SYNCS.PHASECHK.TRANS64.TRYWAIT P0, [R0+URZ], R3 ;  /* 0x00000003000075a7 */ /* 0x0022a400080011ff */
[----:B--2---:R-:W-:Y:S05]  /*ad90*/  @!P0 NANOSLEEP.SYNCS 0x989680 ;  /* 0x009896800000895d */ /* 0x004fea0003900000 */
[----:B------:R-:W2:Y:S02]  /*ada0*/  @!P0 SYNCS.PHASECHK.TRANS64 P0, [R0+URZ], R3 ;  /* 0x00000003000085a7 */ /* 0x000ea400080010ff */
[----:B--2---:R-:W-:Y:S05]  /*adb0*/  @!P0 BRA `(.L_x_184) ;  /* 0xfffffffc00f08947 */ /* 0x004fea000383ffff */
[----:B------:R-:W-:Y:S05]  /*adc0*/  BRA `(.L_x_185) ;  /* 0xffffff84000c7947 */ /* 0x000fea000383ffff */
.L_x_57:
[----:B------:R-:W-:-:S07]  /*add0*/  MOV R0, UR5 ;  /* 0x0000000500007c02 */ /* 0x000fce0008000f00 */
.L_x_186:
[----:B-1----:R1:W2:Y:S02]  /*ade0*/  SYNCS.PHASECHK.TRANS64.TRYWAIT P0, [R0+URZ], R3 ;  /* 0x00000003000075a7 */ /* 0x0022a400080011ff */
[----:B--2---:R-:W-:Y:S05]  /*adf0*/  @!P0 NANOSLEEP.SYNCS 0x989680 ;  /* 0x009896800000895d */ /* 0x004fea0003900000 */
[----:B------:R-:W2:Y:S02]  /*ae00*/  @!P0 SYNCS.PHASECHK.TRANS64 P0, [R0+URZ], R3 ;  /* 0x00000003000085a7 */ /* 0x000ea400080010ff */
[----:B--2---:R-:W-:Y:S05]  /*ae10*/  @!P0 BRA `(.L_x_186) ;  /* 0xfffffffc00f08947 */ /* 0x004fea000383ffff */
[----:B------:R-:W-:Y:S05]  /*ae20*/  BRA `(.L_x_187) ;  /* 0xffffff8400187947 */ /* 0x000fea000383ffff */
.L_x_58:
[----:B------:R-:W-:-:S07]  /*ae30*/  MOV R0, UR5 ;  /* 0x0000000500007c02 */ /* 0x000fce0008000f00 */
.L_x_188:
[----:B-1----:R1:W2:Y:S02]  /*ae40*/  SYNCS.PHASECHK.TRANS64.TRYWAIT P0, [R0+URZ], R3 ;  /* 0x00000003000075a7 */ /* 0x0022a400080011ff */
[----:B--2---:R-:W-:Y:S05]  /*ae50*/  @!P0 NANOSLEEP.SYNCS 0x989680 ;  /* 0x009896800000895d */ /* 0x004fea0003900000 */
[----:B------:R-:W2:Y:S02]  /*ae60*/  @!P0 SYNCS.PHASECHK.TRANS64 P0, [R0+URZ], R3 ;  /* 0x00000003000085a7 */ /* 0x000ea400080010ff */
[----:B--2---:R-:W-:Y:S05]  /*ae70*/  @!P0 BRA `(.L_x_188) ;  /* 0xfffffffc00f08947 */ /* 0x004fea000383ffff */
[----:B------:R-:W-:Y:S05]  /*ae80*/  BRA `(.L_x_189) ;  /* 0xffffff8400247947 */ /* 0x000fea000383ffff */
.L_x_61:
[----:B--2---:R2:W3:Y:S02]  /*ae90*/  SYNCS.PHASECHK.TRANS64.TRYWAIT P0, [R2+URZ+0x1b0], R5 ;  /* 0x0001b005020075a7 */ /* 0x0044e400080011ff */
[----:B---3--:R-:W-:Y:S05]  /*aea0*/  @!P0 NANOSLEEP.SYNCS 0x989680 ;  /* 0x009896800000895d */ /* 0x008fea0003900000 */
[----:B------:R-:W3:Y:S02]  /*aeb0*/  @!P0 SYNCS.PHASECHK.TRANS64 P0, [R2+URZ+0x1b0], R5 ;  /* 0x0001b005020085a7 */ /* 0x000ee400080010ff */
[----:B---3--:R-:W-:Y:S05]  /*aec0*/  @!P0 BRA `(.L_x_61) ;  /* 0xfffffffc00f08947 */ /* 0x008fea000383ffff */
[----:B------:R-:W-:Y:S05]  /*aed0*/  BRA `(.L_x_190) ;  /* 0xffffff8400807947 */ /* 0x000fea000383ffff */
.L_x_62:
[----:B------:R-:W-:-:S07]  /*aee0*/  MOV R2, UR4 ;  /* 0x0000000400027c02 */ /* 0x000fce0008000f00 */
.L_x_191:
[----:B--2---:R2:W3:Y:S02]  /*aef0*/  SYNCS.PHASECHK.TRANS64.TRYWAIT P0, [R2+URZ+0x160], R5 ;  /* 0x00016005020075a7 */ /* 0x0044e400080011ff */
[----:B---3--:R-:W-:Y:S05]  /*af00*/  @!P0 NANOSLEEP.SYNCS 0x989680 ;  /* 0x009896800000895d */ /* 0x008fea0003900000 */
[----:B------:R-:W3:Y:S02]  /*af10*/  @!P0 SYNCS.PHASECHK.TRANS64 P0, [R2+URZ+0x160], R5 ;  /* 0x00016005020085a7 */ /* 0x000ee400080010ff */
[----:B---3--:R-:W-:Y:S05]  /*af20*/  @!P0 BRA `(.L_x_191) ;  /* 0xfffffffc00f08947 */ /* 0x008fea000383ffff */
[----:B------:R-:W-:Y:S05]  /*af30*/  BRA `(.L_x_192) ;  /* 0xffffff8400907947 */ /* 0x000fea000383ffff */
.L_x_63:
[----:B--2---:R2:W3:Y:S02]  /*af40*/  SYNCS.PHASECHK.TRANS64.TRYWAIT P1, [R2+URZ+0x150], R5 ;  /* 0x00015005020075a7 */ /* 0x0044e400080211ff */
[----:B---3--:R-:W-:Y:S05]  /*af50*/  @!P1 NANOSLEEP.SYNCS 0x989680 ;  /* 0x009896800000995d */ /* 0x008fea0003900000 */
[----:B------:R-:W3:Y:S02]  /*af60*/  @!P1 SYNCS.PHASECHK.TRANS64 P1, [R2+URZ+0x150], R5 ;  /* 0x00015005020095a7 */ /* 0x000ee400080210ff */
[----:B---3--:R-:W-:Y:S05]  /*af70*/  @!P1 BRA `(.L_x_63) ;  /* 0xfffffffc00f09947 */ /* 0x008fea000383ffff */
[----:B------:R-:W-:Y:S05]  /*af80*/  BRA `(.L_x_193) ;  /* 0xffffff8400c07947 */ /* 0x000fea000383ffff */
.L_x_66:
[----:B------:R-:W-:-:S07]  /*af90*/  MOV R0, UR4 ;  /* 0x0000000400007c02 */ /* 0x000fce0008000f00 */
.L_x_194:
[----:B--2---:R2:W3:Y:S02]  /*afa0*/  SYNCS.PHASECHK.TRANS64.TRYWAIT P0, [R0+URZ+0x160], R3 ;  /* 0x00016003000075a7 */ /* 0x0044e400080011ff */
[----:B---3--:R-:W-:Y:S05]  /*afb0*/  @!P0 NANOSLEEP.SYNCS 0x989680 ;  /* 0x009896800000895d */ /* 0x008fea0003900000 */
[----:B------:R-:W3:Y:S02]  /*afc0*/  @!P0 SYNCS.PHASECHK.TRANS64 P0, [R0+URZ+0x160], R3 ;  /* 0x00016003000085a7 */ /* 0x000ee400080010ff */
[----:B---3--:R-:W-:Y:S05]  /*afd0*/  @!P0 BRA `(.L_x_194) ;  /* 0xfffffffc00f08947 */ /* 0x008fea000383ffff */
[----:B------:R-:W-:Y:S05]  /*afe0*/  BRA `(.L_x_65) ;  /* 0xffffff8800147947 */ /* 0x000fea000383ffff */
.L_x_75:
[----:B--2---:R-:W-:-:S04]  /*aff0*/  MOV R0, UR5 ;  /* 0x0000000500007c02 */ /* 0x004fc80008000f00 */
[----:B------:R2:W3:Y:S03]  /*b000*/  SYNCS.PHASECHK.TRANS64.TRYWAIT P0, [R0+URZ+0x8], R7 ;  /* 0x00000807000075a7 */ /* 0x0004e600080011ff */
[----:B---3--:R-:W-:Y:S05]  /*b010*/  @!P0 NANOSLEEP.SYNCS 0x989680 ;  /* 0x009896800000895d */ /* 0x008fea0003900000 */
[----:B------:R-:W3:Y:S02]  /*b020*/  @!P0 SYNCS.PHASECHK.TRANS64 P0, [R0+URZ+0x8], R7 ;  /* 0x00000807000085a7 */ /* 0x000ee400080010ff */
[----:B---3--:R-:W-:Y:S05]  /*b030*/  @!P0 BRA `(.L_x_75) ;  /* 0xfffffffc00ec8947 */ /* 0x008fea000383ffff */
[----:B------:R-:W-:Y:S05]  /*b040*/  BRA `(.L_x_74) ;  /* 0xffffff8800c87947 */ /* 0x000fea000383ffff */
.L_x_77:
[----:B------:R-:W-:Y:S01]  /*b050*/  BSSY B0, `(.L_x_195) ;  /* 0x0000006000007945 */ /* 0x000fe20003800000 */
[----:B------:R-:W-:-:S07]  /*b060*/  MOV R15, 0xffffffff ;  /* 0xffffffff000f7802 */ /* 0x000fce0000000f00 */
[----:B-12--5:R-:W-:Y:S05]  /*b070*/  WARPSYNC.COLLECTIVE R15, `(.L_x_196) ;  /* 0x000000000f0c7348 */ /* 0x026fea0003c00000 */
[----:B------:R-:W-:Y:S02]  /*b080*/  ELECT P6, UR79, PT ;  /* 0x00000000004f782f */ /* 0x000fe400038c0000 */
[----:B------:R-:W-:Y:S01]  /*b090*/  MOV R14, UR79 ;  /* 0x0000004f000e7c02 */ /* 0x000fe20008000f00 */
[----:B-12--5:R-:W-:Y:S10]  /*b0a0*/  ENDCOLLECTIVE ;  /* 0x000000000000791b */ /* 0x026ff40003800000 */
.L_x_196:
[----:B------:R-:W-:Y:S05]  /*b0b0*/  BSYNC B0 ;  /* 0x0000000000007941 */ /* 0x000fea0003800000 */
.L_x_195:
[----:B------:R-:W-:Y:S05]  /*b0c0*/  BRA `(.L_x_197) ;  /* 0xffffff8800f87947 */ /* 0x000fea000383ffff */
.L_x_79:
[----:B--2---:R-:W-:-:S04]  /*b0d0*/  MOV R0, UR5 ;  /* 0x0000000500007c02 */ /* 0x004fc80008000f00 */
[----:B------:R2:W3:Y:S03]  /*b0e0*/  SYNCS.PHASECHK.TRANS64.TRYWAIT P0, [R0+URZ+0x8], R5 ;  /* 0x00000805000075a7 */ /* 0x0004e600080011ff */
[----:B---3--:R-:W-:Y:S05]  /*b0f0*/  @!P0 NANOSLEEP.SYNCS 0x989680 ;  /* 0x009896800000895d */ /* 0x008fea0003900000 */
[----:B------:R-:W3:Y:S02]  /*b100*/  @!P0 SYNCS.PHASECHK.TRANS64 P0, [R0+URZ+0x8], R5 ;  /* 0x00000805000085a7 */ /* 0x000ee400080010ff */
[----:B---3--:R-:W-:Y:S05]  /*b110*/  @!P0 BRA `(.L_x_79) ;  /* 0xfffffffc00ec8947 */ /* 0x008fea000383ffff */
[----:B------:R-:W-:Y:S05]  /*b120*/  BRA `(.L_x_78) ;  /* 0xffffff8800fc7947 */ /* 0x000fea000383ffff */
.L_x_80:
[----:B-1----:R1:W2:Y:S02]  /*b130*/  SYNCS.PHASECHK.TRANS64.TRYWAIT P0, [R0+URZ+0x150], R5 ;  /* 0x00015005000075a7 */ /* 0x0022a400080011ff */
[----:B--2---:R-:W-:Y:S05]  /*b140*/  @!P0 NANOSLEEP.SYNCS 0x989680 ;  /* 0x009896800000895d */ /* 0x004fea0003900000 */
[----:B------:R-:W2:Y:S02]  /*b150*/  @!P0 SYNCS.PHASECHK.TRANS64 P0, [R0+URZ+0x150], R5 ;  /* 0x00015005000085a7 */ /* 0x000ea400080010ff */
[----:B--2---:R-:W-:Y:S05]  /*b160*/  @!P0 BRA `(.L_x_80) ;  /* 0xfffffffc00f08947 */ /* 0x004fea000383ffff */
[----:B------:R-:W-:Y:S05]  /*b170*/  BRA `(.L_x_198) ;  /* 0xffffff8c00d87947 */ /* 0x000fea000383ffff */
.L_x_82:
[----:B------:R-:W-:-:S07]  /*b180*/  MOV R0, UR23 ;  /* 0x0000001700007c02 */ /* 0x000fce0008000f00 */
.L_x_199:
[----:B-1----:R1:W2:Y:S02]  /*b190*/  SYNCS.PHASECHK.TRANS64.TRYWAIT P0, [R0+URZ+0x190], R5 ;  /* 0x00019005000075a7 */ /* 0x0022a400080011ff */
[----:B--2---:R-:W-:Y:S05]  /*b1a0*/  @!P0 NANOSLEEP.SYNCS 0x989680 ;  /* 0x009896800000895d */ /* 0x004fea0003900000 */
[----:B------:R-:W2:Y:S02]  /*b1b0*/  @!P0 SYNCS.PHASECHK.TRANS64 P0, [R0+URZ+0x190], R5 ;  /* 0x00019005000085a7 */ /* 0x000ea400080010ff */
[----:B--2---:R-:W-:Y:S05]  /*b1c0*/  @!P0 BRA `(.L_x_199) ;  /* 0xfffffffc00f08947 */ /* 0x004fea000383ffff */
[----:B------:R-:W-:Y:S05]  /*b1d0*/  BRA `(.L_x_200) ;  /* 0xffffff9000247947 */ /* 0x000fea000383ffff */
.L_x_85:
[----:B------:R-:W-:Y:S07]  /*b1e0*/  MOV R0, UR5 ;  /* 0x0000000500007c02 */ /* 0x000fee0008000f00 */
.L_x_201:
[----:B-1----:R1:W2:Y:S02]  /*b1f0*/  SYNCS.PHASECHK.TRANS64.TRYWAIT P0, [R0+URZ], R5 ;  /* 0x00000005000075a7 */ /* 0x0022a400080011ff */
[----:B--2---:R-:W-:Y:S05]  /*b200*/  @!P0 NANOSLEEP.SYNCS 0x989680 ;  /* 0x009896800000895d */ /* 0x004fea0003900000 */
[----:B------:R-:W2:Y:S02]  /*b210*/  @!P0 SYNCS.PHASECHK.TRANS64 P0, [R0+URZ], R5 ;  /* 0x00000005000085a7 */ /* 0x000ea400080010ff */
[----:B--2---:R-:W-:Y:S05]  /*b220*/  @!P0 BRA `(.L_x_201) ;  /* 0xfffffffc00f08947 */ /* 0x004fea000383ffff */
[----:B------:R-:W-:Y:S05]  /*b230*/  BRA `(.L_x_84) ;  /* 0xffffff9000387947 */ /* 0x000fea000383ffff */
.L_x_89:
[----:B-1----:R-:W-:-:S07]  /*b240*/  MOV R0, UR4 ;  /* 0x0000000400007c02 */ /* 0x002fce0008000f00 */
.L_x_202:
[----:B-1----:R1:W2:Y:S02]  /*b250*/  SYNCS.PHASECHK.TRANS64.TRYWAIT P0, [R0+URZ], R3 ;  /* 0x00000003000075a7 */ /* 0x0022a400080011ff */
[----:B--2---:R-:W-:Y:S05]  /*b260*/  @!P0 NANOSLEEP.SYNCS 0x989680 ;  /* 0x009896800000895d */ /* 0x004fea0003900000 */
[----:B------:R-:W2:Y:S02]  /*b270*/  @!P0 SYNCS.PHASECHK.TRANS64 P0, [R0+URZ], R3 ;  /* 0x00000003000085a7 */ /* 0x000ea400080010ff */
[----:B--2---:R-:W-:Y:S05]  /*b280*/  @!P0 BRA `(.L_x_202) ;  /* 0xfffffffc00f08947 */ /* 0x004fea000383ffff */
[----:B------:R-:W-:Y:S05]  /*b290*/  BRA `(.L_x_203) ;  /* 0xffffff9400047947 */ /* 0x000fea000383ffff */
.L_x_90:
[----:B------:R-:W-:-:S07]  /*b2a0*/  MOV R0, UR5 ;  /* 0x0000000500007c02 */ /* 0x000fce0008000f00 */
.L_x_204:
[----:B-1----:R1:W2:Y:S02]  /*b2b0*/  SYNCS.PHASECHK.TRANS64.TRYWAIT P0, [R0+URZ], R3 ;  /* 0x00000003000075a7 */ /* 0x0022a400080011ff */
[----:B--2---:R-:W-:Y:S05]  /*b2c0*/  @!P0 NANOSLEEP.SYNCS 0x989680 ;  /* 0x009896800000895d */ /* 0x004fea0003900000 */
[----:B------:R-:W2:Y:S02]  /*b2d0*/  @!P0 SYNCS.PHASECHK.TRANS64 P0, [R0+URZ], R3 ;  /* 0x00000003000085a7 */ /* 0x000ea400080010ff */
[----:B--2---:R-:W-:Y:S05]  /*b2e0*/  @!P0 BRA `(.L_x_204) ;  /* 0xfffffffc00f08947 */ /* 0x004fea000383ffff */
[----:B------:R-:W-:Y:S05]  /*b2f0*/  BRA `(.L_x_205) ;  /* 0xffffff9400107947 */ /* 0x000fea000383ffff */
.L_x_91:
[----:B------:R-:W-:-:S07]  /*b300*/  MOV R0, UR5 ;  /* 0x0000000500007c02 */ /* 0x000fce0008000f00 */
.L_x_206:
[----:B-1----:R1:W2:Y:S02]  /*b310*/  SYNCS.PHASECHK.TRANS64.TRYWAIT P0, [R0+URZ], R3 ;  /* 0x00000003000075a7 */ /* 0x0022a400080011ff */
[----:B--2---:R-:W-:Y:S05]  /*b320*/  @!P0 NANOSLEEP.SYNCS 0x989680 ;  /* 0x009896800000895d */ /* 0x004fea0003900000 */
[----:B------:R-:W2:Y:S02]  /*b330*/  @!P0 SYNCS.PHASECHK.TRANS64 P0, [R0+URZ], R3 ;  /* 0x00000003000085a7 */ /* 0x000ea400080010ff */
[----:B--2---:R-:W-:Y:S05]  /*b340*/  @!P0 BRA `(.L_x_206) ;  /* 0xfffffffc00f08947 */ /* 0x004fea000383ffff */
[----:B------:R-:W-:Y:S05]  /*b350*/  BRA `(.L_x_207) ;  /* 0xffffff94001c7947 */ /* 0x000fea000383ffff */
.L_x_94:
[----:B------:R-:W-:-:S07]  /*b360*/  MOV R0, UR17 ;  /* 0x0000001100007c02 */ /* 0x000fce0008000f00 */
.L_x_208:
[----:B-1----:R1:W2:Y:S02]  /*b370*/  SYNCS.PHASECHK.TRANS64.TRYWAIT P1, [R0+URZ+0x1d0], R3 ;  /* 0x0001d003000075a7 */ /* 0x0022a400080211ff */
[----:B--2---:R-:W-:Y:S05]  /*b380*/  @!P1 NANOSLEEP.SYNCS 0x989680 ;  /* 0x009896800000995d */ /* 0x004fea0003900000 */
[----:B------:R-:W2:Y:S02]  /*b390*/  @!P1 SYNCS.PHASECHK.TRANS64 P1, [R0+URZ+0x1d0], R3 ;  /* 0x0001d003000095a7 */ /* 0x000ea400080210ff */
[----:B--2---:R-:W-:Y:S05]  /*b3a0*/  @!P1 BRA `(.L_x_208) ;  /* 0xfffffffc00f09947 */ /* 0x004fea000383ffff */
[----:B------:R-:W-:Y:S05]  /*b3b0*/  BRA `(.L_x_209) ;  /* 0xffffff9400687947 */ /* 0x000fea000383ffff */
.L_x_99:
[----:B--2---:R2:W3:Y:S02]  /*b3c0*/  SYNCS.PHASECHK.TRANS64.TRYWAIT P0, [R8+URZ+0x150], R5 ;  /* 0x00015005080075a7 */ /* 0x0044e400080011ff */
[----:B---3--:R-:W-:Y:S05]  /*b3d0*/  @!P0 NANOSLEEP.SYNCS 0x989680 ;  /* 0x009896800000895d */ /* 0x008fea0003900000 */
[----:B------:R-:W3:Y:S02]  /*b3e0*/  @!P0 SYNCS.PHASECHK.TRANS64 P0, [R8+URZ+0x150], R5 ;  /* 0x00015005080085a7 */ /* 0x000ee400080010ff */
[----:B---3--:R-:W-:Y:S05]  /*b3f0*/  @!P0 BRA `(.L_x_99) ;  /* 0xfffffffc00f08947 */ /* 0x008fea000383ffff */
[----:B------:R-:W-:Y:S05]  /*b400*/  BRA `(.L_x_210) ;  /* 0xffffff9800ac7947 */ /* 0x000fea000383ffff */
.L_x_102:
[----:B------:R-:W-:Y:S07]  /*b410*/  MOV R0, UR21 ;  /* 0x0000001500007c02 */ /* 0x000fee0008000f00 */
.L_x_211:
[----:B--2---:R2:W3:Y:S02]  /*b420*/  SYNCS.PHASECHK.TRANS64.TRYWAIT P1, [R0+URZ+0x148], R5 ;  /* 0x00014805000075a7 */ /* 0x0044e400080211ff */
[----:B---3--:R-:W-:Y:S05]  /*b430*/  @!P1 NANOSLEEP.SYNCS 0x989680 ;  /* 0x009896800000995d */ /* 0x008fea0003900000 */
[----:B------:R-:W3:Y:S02]  /*b440*/  @!P1 SYNCS.PHASECHK.TRANS64 P1, [R0+URZ+0x148], R5 ;  /* 0x00014805000095a7 */ /* 0x000ee400080210ff */
[----:B---3--:R-:W-:Y:S05]  /*b450*/  @!P1 BRA `(.L_x_211) ;  /* 0xfffffffc00f09947 */ /* 0x008fea000383ffff */
[----:B------:R-:W-:Y:S05]  /*b460*/  BRA `(.L_x_101) ;  /* 0xffffffa000287947 */ /* 0x000fea000383ffff */
.L_x_105:
[----:B--2---:R-:W-:Y:S07]  /*b470*/  MOV R5, UR21 ;  /* 0x0000001500057c02 */ /* 0x004fee0008000f00 */
.L_x_212:
[----:B--2---:R2:W3:Y:S02]  /*b480*/  SYNCS.PHASECHK.TRANS64.TRYWAIT P0, [R5+URZ+0x120], R4 ;  /* 0x00012004050075a7 */ /* 0x0044e400080011ff */
[----:B---3--:R-:W-:Y:S05]  /*b490*/  @!P0 NANOSLEEP.SYNCS 0x989680 ;  /* 0x009896800000895d */ /* 0x008fea0003900000 */
[----:B------:R-:W3:Y:S02]  /*b4a0*/  @!P0 SYNCS.PHASECHK.TRANS64 P0, [R5+URZ+0x120], R4 ;  /* 0x00012004050085a7 */ /* 0x000ee400080010ff */
[----:B---3--:R-:W-:Y:S05]  /*b4b0*/  @!P0 BRA `(.L_x_212) ;  /* 0xfffffffc00f08947 */ /* 0x008fea000383ffff */
[----:B------:R-:W-:Y:S05]  /*b4c0*/  BRA `(.L_x_213) ;  /* 0xffffffa000807947 */ /* 0x000fea000383ffff */
.L_x_106:
[----:B------:R-:W-:Y:S07]  /*b4d0*/  MOV R5, UR21 ;  /* 0x0000001500057c02 */ /* 0x000fee0008000f00 */
.L_x_214:
[----:B--2---:R2:W3:Y:S02]  /*b4e0*/  SYNCS.PHASECHK.TRANS64.TRYWAIT P0, [R5+URZ+0x128], R4 ;  /* 0x00012804050075a7 */ /* 0x0044e400080011ff */
[----:B---3--:R-:W-:Y:S05]  /*b4f0*/  @!P0 NANOSLEEP.SYNCS 0x989680 ;  /* 0x009896800000895d */ /* 0x008fea0003900000 */
[----:B------:R-:W3:Y:S02]  /*b500*/  @!P0 SYNCS.PHASECHK.TRANS64 P0, [R5+URZ+0x128], R4 ;  /* 0x00012804050085a7 */ /* 0x000ee400080010ff */
[----:B---3--:R-:W-:Y:S05]  /*b510*/  @!P0 BRA `(.L_x_214) ;  /* 0xfffffffc00f08947 */ /* 0x008fea000383ffff */
[----:B------:R-:W-:Y:S05]  /*b520*/  BRA `(.L_x_215) ;  /* 0xffffffa000d87947 */ /* 0x000fea000383ffff */
.L_x_107:
[----:B--2---:R-:W-:Y:S07]  /*b530*/  MOV R5, UR21 ;  /* 0x0000001500057c02 */ /* 0x004fee0008000f00 */
.L_x_216:
[----:B--2---:R2:W3:Y:S02]  /*b540*/  SYNCS.PHASECHK.TRANS64.TRYWAIT P0, [R5+URZ+0x130], R4 ;  /* 0x00013004050075a7 */ /* 0x0044e400080011ff */
[----:B---3--:R-:W-:Y:S05]  /*b550*/  @!P0 NANOSLEEP.SYNCS 0x989680 ;  /* 0x009896800000895d */ /* 0x008fea0003900000 */
[----:B------:R-:W3:Y:S02]  /*b560*/  @!P0 SYNCS.PHASECHK.TRANS64 P0, [R5+URZ+0x130], R4 ;  /* 0x00013004050085a7 */ /* 0x000ee400080010ff */
[----:B---3--:R-:W-:Y:S05]  /*b570*/  @!P0 BRA `(.L_x_216) ;  /* 0xfffffffc00f08947 */ /* 0x008fea000383ffff */
[----:B------:R-:W-:Y:S05]  /*b580*/  BRA `(.L_x_217) ;  /* 0xffffffa400347947 */ /* 0x000fea000383ffff */
.L_x_108:
[----:B--2---:R-:W-:Y:S07]  /*b590*/  MOV R5, UR21 ;  /* 0x0000001500057c02 */ /* 0x004fee0008000f00 */
.L_x_218:
[----:B--2---:R2:W3:Y:S02]  /*b5a0*/  SYNCS.PHASECHK.TRANS64.TRYWAIT P0, [R5+URZ+0x138], R4 ;  /* 0x00013804050075a7 */ /* 0x0044e400080011ff */
[----:B---3--:R-:W-:Y:S05]  /*b5b0*/  @!P0 NANOSLEEP.SYNCS 0x989680 ;  /* 0x009896800000895d */ /* 0x008fea0003900000 */
[----:B------:R-:W3:Y:S02]  /*b5c0*/  @!P0 SYNCS.PHASECHK.TRANS64 P0, [R5+URZ+0x138], R4 ;  /* 0x00013804050085a7 */ /* 0x000ee400080010ff */
[----:B---3--:R-:W-:Y:S05]  /*b5d0*/  @!P0 BRA `(.L_x_218) ;  /* 0xfffffffc00f08947 */ /* 0x008fea000383ffff */
[----:B------:R-:W-:Y:S05]  /*b5e0*/  BRA `(.L_x_219) ;  /* 0xffffffa400987947 */ /* 0x000fea000383ffff */
.L_x_110:
[----:B------:R-:W-:-:S07]  /*b5f0*/  MOV R0, UR21 ;  /* 0x0000001500007c02 */ /* 0x000fce0008000f00 */
.L_x_220:
[----:B--2---:R2:W3:Y:S02]  /*b600*/  SYNCS.PHASECHK.TRANS64.TRYWAIT P0, [R0+URZ+0x120], R3 ;  /* 0x00012003000075a7 */ /* 0x0044e400080011ff */
[----:B---3--:R-:W-:Y:S05]  /*b610*/  @!P0 NANOSLEEP.SYNCS 0x989680 ;  /* 0x009896800000895d */ /* 0x008fea0003900000 */
[----:B------:R-:W3:Y:S02]  /*b620*/  @!P0 SYNCS.PHASECHK.TRANS64 P0, [R0+URZ+0x120], R3 ;  /* 0x00012003000085a7 */ /* 0x000ee400080010ff */
[----:B---3--:R-:W-:Y:S05]  /*b630*/  @!P0 BRA `(.L_x_220) ;  /* 0xfffffffc00f08947 */ /* 0x008fea000383ffff */
[----:B------:R-:W-:Y:S05]  /*b640*/  BRA `(.L_x_221) ;  /* 0xffffffa800247947 */ /* 0x000fea000383ffff */
.L_x_111:
[----:B--2---:R-:W-:-:S07]  /*b650*/  MOV R0, UR21 ;  /* 0x0000001500007c02 */ /* 0x004fce0008000f00 */
.L_x_222:
[----:B--2---:R2:W3:Y:S02]  /*b660*/  SYNCS.PHASECHK.TRANS64.TRYWAIT P0, [R0+URZ+0x128], R3 ;  /* 0x00012803000075a7 */ /* 0x0044e400080011ff */
[----:B---3--:R-:W-:Y:S05]  /*b670*/  @!P0 NANOSLEEP.SYNCS 0x989680 ;  /* 0x009896800000895d */ /* 0x008fea0003900000 */
[----:B------:R-:W3:Y:S02]  /*b680*/  @!P0 SYNCS.PHASECHK.TRANS64 P0, [R0+URZ+0x128], R3 ;  /* 0x00012803000085a7 */ /* 0x000ee400080010ff */
[----:B---3--:R-:W-:Y:S05]  /*b690*/  @!P0 BRA `(.L_x_222) ;  /* 0xfffffffc00f08947 */ /* 0x008fea000383ffff */
[----:B------:R-:W-:Y:S05]  /*b6a0*/  BRA `(.L_x_223) ;  /* 0xffffffa800147947 */ /* 0x000fea000383ffff */
.L_x_112:
[----:B--2---:R-:W-:-:S07]  /*b6b0*/  MOV R0, UR21 ;  /* 0x0000001500007c02 */ /* 0x004fce0008000f00 */
.L_x_224:
[----:B--2---:R2:W3:Y:S02]  /*b6c0*/  SYNCS.PHASECHK.TRANS64.TRYWAIT P0, [R0+URZ+0x130], R3 ;  /* 0x00013003000075a7 */ /* 0x0044e400080011ff */
[----:B---3--:R-:W-:Y:S05]  /*b6d0*/  @!P0 NANOSLEEP.SYNCS 0x989680 ;  /* 0x009896800000895d */ /* 0x008fea0003900000 */
[----:B------:R-:W3:Y:S02]  /*b6e0*/  @!P0 SYNCS.PHASECHK.TRANS64 P0, [R0+URZ+0x130], R3 ;  /* 0x00013003000085a7 */ /* 0x000ee400080010ff */
[----:B---3--:R-:W-:Y:S05]  /*b6f0*/  @!P0 BRA `(.L_x_224) ;  /* 0xfffffffc00f08947 */ /* 0x008fea000383ffff */
[----:B------:R-:W-:Y:S05]  /*b700*/  BRA `(.L_x_225) ;  /* 0xffffffa800047947 */ /* 0x000fea000383ffff */
.L_x_114:
[----:B-1----:R1:W2:Y:S02]  /*b710*/  SYNCS.PHASECHK.TRANS64.TRYWAIT P0, [R3+URZ+0x150], R0 ;  /* 0x00015000030075a7 */ /* 0x0022a400080011ff */
[----:B--2---:R-:W-:Y:S05]  /*b720*/  @!P0 NANOSLEEP.SYNCS 0x989680 ;  /* 0x009896800000895d */ /* 0x004fea0003900000 */
[----:B------:R-:W2:Y:S02]  /*b730*/  @!P0 SYNCS.PHASECHK.TRANS64 P0, [R3+URZ+0x150], R0 ;  /* 0x00015000030085a7 */ /* 0x000ea400080010ff */
[----:B--2---:R-:W-:Y:S05]  /*b740*/  @!P0 BRA `(.L_x_114) ;  /* 0xfffffffc00f08947 */ /* 0x004fea000383ffff */
[----:B------:R-:W-:Y:S05]  /*b750*/  BRA `(.L_x_226) ;  /* 0xffffffa800c87947 */ /* 0x000fea000383ffff */
.L_x_125:
[----:B--2---:R2:W1:Y:S02]  /*b760*/  SYNCS.PHASECHK.TRANS64.TRYWAIT P1, [R5+URZ+0x100], R2 ;  /* 0x00010002050075a7 */ /* 0x00446400080211ff */
[----:B-1----:R-:W-:Y:S05]  /*b770*/  @!P1 NANOSLEEP.SYNCS 0x989680 ;  /* 0x009896800000995d */ /* 0x002fea0003900000 */
[----:B------:R-:W1:Y:S02]  /*b780*/  @!P1 SYNCS.PHASECHK.TRANS64 P1, [R5+URZ+0x100], R2 ;  /* 0x00010002050095a7 */ /* 0x000e6400080210ff */
[----:B-1----:R-:W-:Y:S05]  /*b790*/  @!P1 BRA `(.L_x_125) ;  /* 0xfffffffc00f09947 */ /* 0x002fea000383ffff */
[----:B------:R-:W-:Y:S05]  /*b7a0*/  BRA `(.L_x_124) ;  /* 0xffffffb8003c7947 */ /* 0x000fea000383ffff */
.L_x_127:
[----:B-1----:R1:W4:Y:S02]  /*b7b0*/  SYNCS.PHASECHK.TRANS64.TRYWAIT P0, [R90+URZ+0x170], R7 ;  /* 0x000170075a0075a7 */ /* 0x00232400080011ff */
[----:B----4-:R-:W-:Y:S05]  /*b7c0*/  @!P0 NANOSLEEP.SYNCS 0x989680 ;  /* 0x009896800000895d */ /* 0x010fea0003900000 */
[----:B------:R-:W4:Y:S02]  /*b7d0*/  @!P0 SYNCS.PHASECHK.TRANS64 P0, [R90+URZ+0x170], R7 ;  /* 0x000170075a0085a7 */ /* 0x000f2400080010ff */
[----:B----4-:R-:W-:Y:S05]  /*b7e0*/  @!P0 BRA `(.L_x_127) ;  /* 0xfffffffc00f08947 */ /* 0x010fea000383ffff */
[----:B------:R-:W-:Y:S05]  /*b7f0*/  BRA `(.L_x_126) ;  /* 0xffffffb8008c7947 */ /* 0x000fea000383ffff */
.L_x_135:
[----:B---3--:R3:W4:Y:S02]  /*b800*/  SYNCS.PHASECHK.TRANS64.TRYWAIT P0, [R103+URZ+0x100], R4 ;  /* 0x00010004670075a7 */ /* 0x00872400080011ff */
[----:B----4-:R-:W-:Y:S05]  /*b810*/  @!P0 NANOSLEEP.SYNCS 0x989680 ;  /* 0x009896800000895d */ /* 0x010fea0003900000 */
[----:B------:R-:W4:Y:S02]  /*b820*/  @!P0 SYNCS.PHASECHK.TRANS64 P0, [R103+URZ+0x100], R4 ;  /* 0x00010004670085a7 */ /* 0x000f2400080010ff */
[----:B----4-:R-:W-:Y:S05]  /*b830*/  @!P0 BRA `(.L_x_135) ;  /* 0xfffffffc00f08947 */ /* 0x010fea000383ffff */
[----:B------:R-:W-:Y:S05]  /*b840*/  BRA `(.L_x_134) ;  /* 0xffffffc400947947 */ /* 0x000fea000383ffff */
.L_x_143:
[----:B---3--:R3:W4:Y:S02]  /*b850*/  SYNCS.PHASECHK.TRANS64.TRYWAIT P0, [R103+URZ+0x100], R4 ;  /* 0x00010004670075a7 */ /* 0x00872400080011ff */
[----:B----4-:R-:W-:Y:S05]  /*b860*/  @!P0 NANOSLEEP.SYNCS 0x989680 ;  /* 0x009896800000895d */ /* 0x010fea0003900000 */
[----:B------:R-:W4:Y:S02]  /*b870*/  @!P0 SYNCS.PHASECHK.TRANS64 P0, [R103+URZ+0x100], R4 ;  /* 0x00010004670085a7 */ /* 0x000f2400080010ff */
[----:B----4-:R-:W-:Y:S05]  /*b880*/  @!P0 BRA `(.L_x_143) ;  /* 0xfffffffc00f08947 */ /* 0x010fea000383ffff */
[----:B------:R-:W-:Y:S05]  /*b890*/  BRA `(.L_x_142) ;  /* 0xffffffd000e47947 */ /* 0x000fea000383ffff */
.L_x_151:
[----:B---3--:R3:W4:Y:S02]  /*b8a0*/  SYNCS.PHASECHK.TRANS64.TRYWAIT P0, [R102+URZ+0x100], R3 ;  /* 0x00010003660075a7 */ /* 0x00872400080011ff */
[----:B----4-:R-:W-:Y:S05]  /*b8b0*/  @!P0 NANOSLEEP.SYNCS 0x989680 ;  /* 0x009896800000895d */ /* 0x010fea0003900000 */
[----:B------:R-:W4:Y:S02]  /*b8c0*/  @!P0 SYNCS.PHASECHK.TRANS64 P0, [R102+URZ+0x100], R3 ;  /* 0x00010003660085a7 */ /* 0x000f2400080010ff */
[----:B----4-:R-:W-:Y:S05]  /*b8d0*/  @!P0 BRA `(.L_x_151) ;  /* 0xfffffffc00f08947 */ /* 0x010fea000383ffff */
[----:B------:R-:W-:Y:S05]  /*b8e0*/  BRA `(.L_x_150) ;  /* 0xffffffe0003c7947 */ /* 0x000fea000383ffff */
        .weak           $__internal_0_$__cuda_sm10x_tcgen05_guardrail_trap_col_being_dealloced_not_returned_by_alloc
        .type           $__internal_0_$__cuda_sm10x_tcgen05_guardrail_trap_col_being_dealloced_not_returned_by_alloc,@function
        .size           $__internal_0_$__cuda_sm10x_tcgen05_guardrail_trap_col_being_dealloced_not_returned_by_alloc,($__internal_1_$__cuda_sm10x_tcgen05_guardrail_trap_phase_invalid_during_alloc - $__internal_0_$__cuda_sm10x_tcgen05_guardrail_trap_col_being_dealloced_not_returned_by_alloc)
$__internal_0_$__cuda_sm10x_tcgen05_guardrail_trap_col_being_dealloced_not_returned_by_alloc:
[----:B------:R-:W-:Y:S05]  /*b8f0*/  BPT.TRAP 0x1 ;  /* 0x000000040000795c */ /* 0x000fea0000300000 */
[----:B------:R-:W-:-:S04]  /*b900*/  HFMA2 R3, -RZ, RZ, 0, 0 ;  /* 0x00000000ff037431 */ /* 0x000fc800000001ff */
[----:B------:R-:W-:Y:S05]  /*b910*/  RET.REL.NODEC R2 `(_ZN7cutlass13device_kernelINS_4gemm6kernel13GemmUniversalIN4cute5tupleIJiiiiEEENS1_10collective13CollectiveMmaINS1_35MainloopSm100TmaUmmaWarpSpecializedILi16ELi2ELi4ENS5_IJNS4_1CILi8EEENSA_ILi1EEESC_EEEEENS5_IJNSA_ILi128EEENSA_ILi256EEENSA_ILi64EEEEEENS_12float_e4m3_tENS5_IJlSC_lEEESJ_SK_NS4_8TiledMMAINS4_8MMA_AtomIJNS4_10MMA_TraitsINS4_25SM100_MMA_F8F6F4_2x1SM_SSEJSJ_SJ_fSF_SG_NS4_17integral_constantINS4_4UMMA5MajorELSR_0EEESS_NSP_INSQ_7ScaleInELST_0EEESU_EEEEEENS4_6LayoutINS5_IJSC_SC_SC_EEENS5_IJNSA_ILi0EEESZ_SZ_EEEEENS5_IJNS4_10UnderscoreES12_S12_EEEEENS4_18SM100_TMA_2SM_LOADENS4_14ComposedLayoutINS4_7SwizzleILi2ELi4ELi3EEENS4_18smem_ptr_flag_bitsILi8EEENSX_INS5_IJSB_SH_EEENS5_IJSH_SC_EEEEEEEvNS4_8identityENS4_28SM100_TMA_2SM_LOAD_MULTICASTES1E_vS1F_EENS_8epilogue10collective18CollectiveEpilogueINS1I_23Sm100TmaWarpSpecializedILi4ELi2ELi32ELb0ELb0EEEJNS5_IJSH_SG_SH_EEENS5_IJNSX_ISH_SC_EENSX_INS5_IJNSA_ILi32EEENSA_ILi2EEEEEENS5_IJSC_SF_EEEEEEEESJ_SK_SJ_SK_NS1I_6fusion15FusionCallbacksIS1M_NS1V_17LinearCombinationISJ_fSJ_fLNS_15FloatRoundStyleE2EEES1N_S1U_JEEENS4_5SM1004TMEM4LOAD26SM100_TMEM_LOAD_32dp32b32xENS4_13SM90_TMA_LOADENS16_INS17_ILi1ELi4ELi3EEES1A_NSX_INS5_IJSB_S1P_EEENS5_IJS1P_SC_EEEEEEENS4_39AutoVectorizingCopyWithAssumedAlignmentILi128EEENS4_14SM90_TMA_STOREES2A_S2C_S2C_EEEvvEEEEvNT_6ParamsE) ;  /* 0xffffff4402b87950 */ /* 0x000fea0003c3ffff */
        .weak           $__internal_1_$__cuda_sm10x_tcgen05_guardrail_trap_phase_invalid_during_alloc
        .type           $__internal_1_$__cuda_sm10x_tcgen05_guardrail_trap_phase_invalid_during_alloc,@function
        .size           $__internal_1_$__cuda_sm10x_tcgen05_guardrail_trap_phase_invalid_during_alloc,($__internal_2_$__cuda_sm10x_tcgen05_guardrail_trap_unallocated_columns_being_dealloced - $__internal_1_$__cuda_sm10x_tcgen05_guardrail_trap_phase_invalid_during_alloc)
$__internal_1_$__cuda_sm10x_tcgen05_guardrail_trap_phase_invalid_during_alloc:
[----:B------:R-:W-:Y:S05]  /*b920*/  BPT.TRAP 0x1 ;  /* 0x000000040000795c */ /* 0x000fea0000300000 */
[----:B------:R-:W-:-:S04]  /*b930*/  MOV R5, 0x0 ;  /* 0x0000000000057802 */ /* 0x000fc80000000f00 */
[----:B------:R-:W-:Y:S05]  /*b940*/  RET.REL.NODEC R4 `(_ZN7cutlass13device_kernelINS_4gemm6kernel13GemmUniversalIN4cute5tupleIJiiiiEEENS1_10collective13CollectiveMmaINS1_35MainloopSm100TmaUmmaWarpSpecializedILi16ELi2ELi4ENS5_IJNS4_1CILi8EEENSA_ILi1EEESC_EEEEENS5_IJNSA_ILi128EEENSA_ILi256EEENSA_ILi64EEEEEENS_12float_e4m3_tENS5_IJlSC_lEEESJ_SK_NS4_8TiledMMAINS4_8MMA_AtomIJNS4_10MMA_TraitsINS4_25SM100_MMA_F8F6F4_2x1SM_SSEJSJ_SJ_fSF_SG_NS4_17integral_constantINS4_4UMMA5MajorELSR_0EEESS_NSP_INSQ_7ScaleInELST_0EEESU_EEEEEENS4_6LayoutINS5_IJSC_SC_SC_EEENS5_IJNSA_ILi0EEESZ_SZ_EEEEENS5_IJNS4_10UnderscoreES12_S12_EEEEENS4_18SM100_TMA_2SM_LOADENS4_14ComposedLayoutINS4_7SwizzleILi2ELi4ELi3EEENS4_18smem_ptr_flag_bitsILi8EEENSX_INS5_IJSB_SH_EEENS5_IJSH_SC_EEEEEEEvNS4_8identityENS4_28SM100_TMA_2SM_LOAD_MULTICASTES1E_vS1F_EENS_8epilogue10collective18CollectiveEpilogueINS1I_23Sm100TmaWarpSpecializedILi4ELi2ELi32ELb0ELb0EEEJNS5_IJSH_SG_SH_EEENS5_IJNSX_ISH_SC_EENSX_INS5_IJNSA_ILi32EEENSA_ILi2EEEEEENS5_IJSC_SF_EEEEEEEESJ_SK_SJ_SK_NS1I_6fusion15FusionCallbacksIS1M_NS1V_17LinearCombinationISJ_fSJ_fLNS_15FloatRoundStyleE2EEES1N_S1U_JEEENS4_5SM1004TMEM4LOAD26SM100_TMEM_LOAD_32dp32b32xENS4_13SM90_TMA_LOADENS16_INS17_ILi1ELi4ELi3EEES1A_NSX_INS5_IJSB_S1P_EEENS5_IJS1P_SC_EEEEEEENS4_39AutoVectorizingCopyWithAssumedAlignmentILi128EEENS4_14SM90_TMA_STOREES2A_S2C_S2C_EEEvvEEEEvNT_6ParamsE) ;  /* 0xffffff4404ac7950 */ /* 0x000fea0003c3ffff */
        .weak           $__internal_2_$__cuda_sm10x_tcgen05_guardrail_trap_unallocated_columns_being_dealloced
        .type           $__internal_2_$__cuda_sm10x_tcgen05_guardrail_trap_unallocated_columns_being_dealloced,@function
        .size           $__internal_2_$__cuda_sm10x_tcgen05_guardrail_trap_unallocated_columns_being_dealloced,(.L_x_228 - $__internal_2_$__cuda_sm10x_tcgen05_guardrail_trap_unallocated_columns_being_dealloced)
$__internal_2_$__cuda_sm10x_tcgen05_guardrail_trap_unallocated_columns_being_dealloced:
[----:B------:R-:W-:Y:S05]  /*b950*/  BPT.TRAP 0x1 ;  /* 0x000000040000795c */ /* 0x000fea0000300000 */
[----:B------:R-:W-:-:S04]  /*b960*/  HFMA2 R3, -RZ, RZ, 0, 0 ;  /* 0x00000000ff037431 */ /* 0x000fc800000001ff */
[----:B------:R-:W-:Y:S05]  /*b970*/  RET.REL.NODEC R2 `(_ZN7cutlass13device_kernelINS_4gemm6kernel13GemmUniversalIN4cute5tupleIJiiiiEEENS1_10collective13CollectiveMmaINS1_35MainloopSm100TmaUmmaWarpSpecializedILi16ELi2ELi4ENS5_IJNS4_1CILi8EEENSA_ILi1EEESC_EEEEENS5_IJNSA_ILi128EEENSA_ILi256EEENSA_ILi64EEEEEENS_12float_e4m3_tENS5_IJlSC_lEEESJ_SK_NS4_8TiledMMAINS4_8MMA_AtomIJNS4_10MMA_TraitsINS4_25SM100_MMA_F8F6F4_2x1SM_SSEJSJ_SJ_fSF_SG_NS4_17integral_constantINS4_4UMMA5MajorELSR_0EEESS_NSP_INSQ_7ScaleInELST_0EEESU_EEEEEENS4_6LayoutINS5_IJSC_SC_SC_EEENS5_IJNSA_ILi0EEESZ_SZ_EEEEENS5_IJNS4_10UnderscoreES12_S12_EEEEENS4_18SM100_TMA_2SM_LOADENS4_14ComposedLayoutINS4_7SwizzleILi2ELi4ELi3EEENS4_18smem_ptr_flag_bitsILi8EEENSX_INS5_IJSB_SH_EEENS5_IJSH_SC_EEEEEEEvNS4_8identityENS4_28SM100_TMA_2SM_LOAD_MULTICASTES1E_vS1F_EENS_8epilogue10collective18CollectiveEpilogueINS1I_23Sm100TmaWarpSpecializedILi4ELi2ELi32ELb0ELb0EEEJNS5_IJSH_SG_SH_EEENS5_IJNSX_ISH_SC_EENSX_INS5_IJNSA_ILi32EEENSA_ILi2EEEEEENS5_IJSC_SF_EEEEEEEESJ_SK_SJ_SK_NS1I_6fusion15FusionCallbacksIS1M_NS1V_17LinearCombinationISJ_fSJ_fLNS_15FloatRoundStyleE2EEES1N_S1U_JEEENS4_5SM1004TMEM4LOAD26SM100_TMEM_LOAD_32dp32b32xENS4_13SM90_TMA_LOADENS16_INS17_ILi1ELi4ELi3EEES1A_NSX_INS5_IJSB_S1P_EEENS5_IJS1P_SC_EEEEEEENS4_39AutoVectorizingCopyWithAssumedAlignmentILi128EEENS4_14SM90_TMA_STOREES2A_S2C_S2C_EEEvvEEEEvNT_6ParamsE) ;  /* 0xffffff4402a07950 */ /* 0x000fea0003c3ffff */
.L_x_227:
[----:B------:R-:W-:-:S00]  /*b980*/  BRA `(.L_x_227) ;  /* 0xfffffffc00fc7947 */ /* 0x000fc0000383ffff */
[----:B------:R-:W-:-:S00]  /*b990*/  NOP ;  /* 0x0000000000007918 */ /* 0x000fc00000000000 */
        /* <DEDUP_REMOVED lines=14> */
.L_x_228:


//--------------------- .nv.global.init           --------------------------
	.section	.nv.global.init,"aw",@progbits
.nv.global.init:
	.type		$str$27,@object
	.size		$str$27,($str$28 - $str$27)
$str$27:
        /*0000*/ 	.byte	0x28, 0x61, 0x64, 0x64, 0x72, 0x65, 0x73, 0x73, 0x20, 0x26, 0x20, 0x6d, 0x61, 0x73, 0x6b, 0x29
        /*0010*/ 	.byte	0x20, 0x3d, 0x3d, 0x20, 0x30, 0x00
	.type		$str$28,@object
	.size		$str$28,($str$26 - $str$28)
$str$28:
        /*0016*/ 	.byte	0x2f, 0x74, 0x6d, 0x70, 0x2f, 0x63, 0x75, 0x74, 0x6c, 0x61, 0x73, 0x73, 0x5f, 0x73, 0x77, 0x65
        /*0026*/ 	.byte	0x65, 0x70, 0x5f, 0x73, 0x72, 0x63, 0x2f, 0x69, 0x6e, 0x63, 0x6c, 0x75, 0x64, 0x65, 0x2f, 0x63
        /*0036*/ 	.byte	0x75, 0x74, 0x65, 0x2f, 0x70, 0x6f, 0x69, 0x6e, 0x74, 0x65, 0x72, 0x5f, 0x66, 0x6c, 0x61, 0x67
        /*0046*/ 	.byte	0x67, 0x65, 0x64, 0x2e, 0x68, 0x70, 0x70, 0x00
	.type		$str$26,@object
	.size		$str$26,($str$25 - $str$26)
$str$26:
        /*004e*/ 	.byte	0x2f, 0x74, 0x6d, 0x70, 0x2f, 0x63, 0x75, 0x74, 0x6c, 0x61, 0x73, 0x73, 0x5f, 0x73, 0x77, 0x65
        /*005e*/ 	.byte	0x65, 0x70, 0x5f, 0x73, 0x72, 0x63, 0x2f, 0x69, 0x6e, 0x63, 0x6c, 0x75, 0x64, 0x65, 0x2f, 0x63
        /*006e*/ 	.byte	0x75, 0x74, 0x65, 0x2f, 0x61, 0x74, 0x6f, 0x6d, 0x2f, 0x63, 0x6f, 0x70, 0x79, 0x5f, 0x74, 0x72
        /*007e*/ 	.byte	0x61, 0x69, 0x74, 0x73, 0x5f, 0x73, 0x6d, 0x31, 0x30, 0x30, 0x2e, 0x68, 0x70, 0x70, 0x00
	.type		$str$25,@object
	.size		$str$25,(__unnamed_1 - $str$25)
$str$25:
        /*008d*/ 	.byte	0x28, 0x28, 0x75, 0x69, 0x6e, 0x74, 0x33, 0x32, 0x5f, 0x74, 0x28, 0x74, 0x68, 0x72, 0x65, 0x61
        /*009d*/ 	.byte	0x64, 0x49, 0x64, 0x78, 0x2e, 0x78, 0x29, 0x20, 0x2f, 0x20, 0x33, 0x32, 0x29, 0x20, 0x25, 0x20
        /*00ad*/ 	.byte	0x34, 0x29, 0x20, 0x3d, 0x3d, 0x20, 0x28, 0x28, 0x28, 0x74, 0x6d, 0x65, 0x6d, 0x5f, 0x61, 0x64
        /*00bd*/ 	.byte	0x64, 0x72, 0x20, 0x3e, 0x3e, 0x20, 0x31, 0x36, 0x29, 0x20, 0x2f, 0x20, 0x33, 0x32, 0x29, 0x20
        /*00cd*/ 	.byte	0x25, 0x20, 0x34, 0x29, 0x00
	.type		__unnamed_1,@object
	.size		__unnamed_1,(__unnamed_2 - __unnamed_1)
__unnamed_1:
        /*00d2*/ 	.byte	0x61, 0x75, 0x74, 0x6f, 0x20, 0x63, 0x75, 0x74, 0x65, 0x3a, 0x3a, 0x61, 0x73, 0x5f, 0x70, 0x6f
        /* <DEDUP_REMOVED lines=24> */
        /*0262*/ 	.byte	0x3a, 0x3a, 0x43, 0x3c, 0x34, 0x30, 0x39, 0x36, 0x3e, 0x3e, 0x3e, 0x3e, 0x5d, 0x00
	.type		__unnamed_2,@object
	.size		__unnamed_2,(__unnamed_3 - __unnamed_2)
__unnamed_2:
        /* <DEDUP_REMOVED lines=26> */
	.type		__unnamed_3,@object
	.size		__unnamed_3,(.L_3 - __unnamed_3)
__unnamed_3:
        /* <DEDUP_REMOVED lines=40> */
        /*068e*/ 	.byte	0x74, 0x65, 0x3a, 0x3a, 0x43, 0x3c, 0x30, 0x3e, 0x3e, 0x3e, 0x3e, 0x5d, 0x00
.L_3:


//--------------------- .nv.shared._ZN7cutlass13device_kernelINS_4gemm6kernel13GemmUniversalIN4cute5tupleIJiiiiEEENS1_10collective13CollectiveMmaINS1_35MainloopSm100TmaUmmaWarpSpecializedILi16ELi2ELi4ENS5_IJNS4_1CILi8EEENSA_ILi1EEESC_EEEEENS5_IJNSA_ILi128EEENSA_ILi256EEENSA_ILi64EEEEEENS_12float_e4m3_tENS5_IJlSC_lEEESJ_SK_NS4_8TiledMMAINS4_8MMA_AtomIJNS4_10MMA_TraitsINS4_25SM100_MMA_F8F6F4_2x1SM_SSEJSJ_SJ_fSF_SG_NS4_17integral_constantINS4_4UMMA5MajorELSR_0EEESS_NSP_INSQ_7ScaleInELST_0EEESU_EEEEEENS4_6LayoutINS5_IJSC_SC_SC_EEENS5_IJNSA_ILi0EEESZ_SZ_EEEEENS5_IJNS4_10UnderscoreES12_S12_EEEEENS4_18SM100_TMA_2SM_LOADENS4_14ComposedLayoutINS4_7SwizzleILi2ELi4ELi3EEENS4_18smem_ptr_flag_bitsILi8EEENSX_INS5_IJSB_SH_EEENS5_IJSH_SC_EEEEEEEvNS4_8identityENS4_28SM100_TMA_2SM_LOAD_MULTICASTES1E_vS1F_EENS_8epilogue10collective18CollectiveEpilogueINS1I_23Sm100TmaWarpSpecializedILi4ELi2ELi32ELb0ELb0EEEJNS5_IJSH_SG_SH_EEENS5_IJNSX_ISH_SC_EENSX_INS5_IJNSA_ILi32EEENSA_ILi2EEEEEENS5_IJSC_SF_EEEEEEEESJ_SK_SJ_SK_NS1I_6fusion15FusionCallbacksIS1M_NS1V_17LinearCombinationISJ_fSJ_fLNS_15FloatRoundStyleE2EEES1N_S1U_JEEENS4_5SM1004TMEM4LOAD26SM100_TMEM_LOAD_32dp32b32xENS4_13SM90_TMA_LOADENS16_INS17_ILi1ELi4ELi3EEES1A_NSX_INS5_IJSB_S1P_EEENS5_IJS1P_SC_EEEEEEENS4_39AutoVectorizingCopyWithAssumedAlignmentILi128EEENS4_14SM90_TMA_STOREES2A_S2C_S2C_EEEvvEEEEvNT_6ParamsE --------------------------
	.section	.nv.shared._ZN7cutlass13device_kernelINS_4gemm6kernel13GemmUniversalIN4cute5tupleIJiiiiEEENS1_10collective13CollectiveMmaINS1_35MainloopSm100TmaUmmaWarpSpecializedILi16ELi2ELi4ENS5_IJNS4_1CILi8EEENSA_ILi1EEESC_EEEEENS5_IJNSA_ILi128EEENSA_ILi256EEENSA_ILi64EEEEEENS_12float_e4m3_tENS5_IJlSC_lEEESJ_SK_NS4_8TiledMMAINS4_8MMA_AtomIJNS4_10MMA_TraitsINS4_25SM100_MMA_F8F6F4_2x1SM_SSEJSJ_SJ_fSF_SG_NS4_17integral_constantINS4_4UMMA5MajorELSR_0EEESS_NSP_INSQ_7ScaleInELST_0EEESU_EEEEEENS4_6LayoutINS5_IJSC_SC_SC_EEENS5_IJNSA_ILi0EEESZ_SZ_EEEEENS5_IJNS4_10UnderscoreES12_S12_EEEEENS4_18SM100_TMA_2SM_LOADENS4_14ComposedLayoutINS4_7SwizzleILi2ELi4ELi3EEENS4_18smem_ptr_flag_bitsILi8EEENSX_INS5_IJSB_SH_EEENS5_IJSH_SC_EEEEEEEvNS4_8identityENS4_28SM100_TMA_2SM_LOAD_MULTICASTES1E_vS1F_EENS_8epilogue10collective18CollectiveEpilogueINS1I_23Sm100TmaWarpSpecializedILi4ELi2ELi32ELb0ELb0EEEJNS5_IJSH_SG_SH_EEENS5_IJNSX_ISH_SC_EENSX_INS5_IJNSA_ILi32EEENSA_ILi2EEEEEENS5_IJSC_SF_EEEEEEEESJ_SK_SJ_SK_NS1I_6fusion15FusionCallbacksIS1M_NS1V_17LinearCombinationISJ_fSJ_fLNS_15FloatRoundStyleE2EEES1N_S1U_JEEENS4_5SM1004TMEM4LOAD26SM100_TMEM_LOAD_32dp32b32xENS4_13SM90_TMA_LOADENS16_INS17_ILi1ELi4ELi3EEES1A_NSX_INS5_IJSB_S1P_EEENS5_IJS1P_SC_EEEEEEENS4_39AutoVectorizingCopyWithAssumedAlignmentILi128EEENS4_14SM90_TMA_STOREES2A_S2C_S2C_EEEvvEEEEvNT_6ParamsE,"aw",@nobits
	.sectionflags	@""
	.align	16
	.zero		1024


//--------------------- .nv.shared.reserved.0     --------------------------
	.section	.nv.shared.reserved.0,"aw",@nobits
	.weak		__nv_reservedSMEM_offset_0_alias
	.size		__nv_reservedSMEM_offset_0_alias, 0, 64
	.other		__nv_reservedSMEM_offset_0_alias,@"STO_CUDA_RESERVED_SHARED STV_DEFAULT"
__nv_reservedSMEM_offset_0_alias:
	.zero		0
.nv.shared.reserved.0:
	.zero		64
	.weak		__nv_reservedSMEM_tcgen05_partition
	.type		__nv_reservedSMEM_tcgen05_partition,@object
	.size		__nv_reservedSMEM_tcgen05_partition,(.L_0 - __nv_reservedSMEM_tcgen05_partition)
__nv_reservedSMEM_tcgen05_partition:
	.zero		32
.L_0:


//--------------------- .nv.global                --------------------------
	.section	.nv.global,"aw",@nobits
.nv.global:
	.type		_ZN40_INTERNAL_0b7e0145_4_k_cu_c8384ae0_315664cute1_E,@object
	.size		_ZN40_INTERNAL_0b7e0145_4_k_cu_c8384ae0_315664cute1_E,(_ZN40_INTERNAL_0b7e0145_4_k_cu_c8384ae0_315664cuda3std3__45__cpo6cbeginE - _ZN40_INTERNAL_0b7e0145_4_k_cu_c8384ae0_315664cute1_E)
_ZN40_INTERNAL_0b7e0145_4_k_cu_c8384ae0_315664cute1_E:
	.zero		1
	.type		_ZN40_INTERNAL_0b7e0145_4_k_cu_c8384ae0_315664cuda3std3__45__cpo6cbeginE,@object
	.size		_ZN40_INTERNAL_0b7e0145_4_k_cu_c8384ae0_315664cuda3std3__45__cpo6cbeginE,(_ZN40_INTERNAL_0b7e0145_4_k_cu_c8384ae0_315664cuda3std3__48in_placeE - _ZN40_INTERNAL_0b7e0145_4_k_cu_c8384ae0_315664cuda3std3__45__cpo6cbeginE)
_ZN40_INTERNAL_0b7e0145_4_k_cu_c8384ae0_315664cuda3std3__45__cpo6cbeginE:
	.zero		1
	.type		_ZN40_INTERNAL_0b7e0145_4_k_cu_c8384ae0_315664cuda3std3__48in_placeE,@object
	.size		_ZN40_INTERNAL_0b7e0145_4_k_cu_c8384ae0_315664cuda3std3__48in_placeE,(_ZN40_INTERNAL_0b7e0145_4_k_cu_c8384ae0_315664cuda3std6ranges3__45__cpo9iter_moveE - _ZN40_INTERNAL_0b7e0145_4_k_cu_c8384ae0_315664cuda3std3__48in_placeE)
_ZN40_INTERNAL_0b7e0145_4_k_cu_c8384ae0_315664cuda3std3__48in_placeE:
	.zero		1
	.type		_ZN40_INTERNAL_0b7e0145_4_k_cu_c8384ae0_315664cuda3std6ranges3__45__cpo9iter_moveE,@object
	.size		_ZN40_INTERNAL_0b7e0145_4_k_cu_c8384ae0_315664cuda3std6ranges3__45__cpo9iter_moveE,(_ZN40_INTERNAL_0b7e0145_4_k_cu_c8384ae0_315664cuda3std3__45__cpo5beginE - _ZN40_INTERNAL_0b7e0145_4_k_cu_c8384ae0_315664cuda3std6ranges3__45__cpo9iter_moveE)
_ZN40_INTERNAL_0b7e0145_4_k_cu_c8384ae0_315664cuda3std6ranges3__45__cpo9iter_moveE:
	.zero		1
	.type		_ZN40_INTERNAL_0b7e0145_4_k_cu_c8384ae0_315664cuda3std3__45__cpo5beginE,@object
	.size		_ZN40_INTERNAL_0b7e0145_4_k_cu_c8384ae0_315664cuda3std3__45__cpo5beginE,(_ZN40_INTERNAL_0b7e0145_4_k_cu_c8384ae0_315664cuda3std3__442_GLOBAL__N__0b7e0145_4_k_cu_c8384ae0_315666ignoreE - _ZN40_INTERNAL_0b7e0145_4_k_cu_c8384ae0_315664cuda3std3__45__cpo5beginE)
_ZN40_INTERNAL_0b7e0145_4_k_cu_c8384ae0_315664cuda3std3__45__cpo5beginE:
	.zero		1
	.type		_ZN40_INTERNAL_0b7e0145_4_k_cu_c8384ae0_315664cuda3std3__442_GLOBAL__N__0b7e0145_4_k_cu_c8384ae0_315666ignoreE,@object
	.size		_ZN40_INTERNAL_0b7e0145_4_k_cu_c8384ae0_315664cuda3std3__442_GLOBAL__N__0b7e0145_4_k_cu_c8384ae0_315666ignoreE,(_ZN40_INTERNAL_0b7e0145_4_k_cu_c8384ae0_315664cute7productE - _ZN40_INTERNAL_0b7e0145_4_k_cu_c8384ae0_315664cuda3std3__442_GLOBAL__N__0b7e0145_4_k_cu_c8384ae0_315666ignoreE)
_ZN40_INTERNAL_0b7e0145_4_k_cu_c8384ae0_315664cuda3std3__442_GLOBAL__N__0b7e0145_4_k_cu_c8384ae0_315666ignoreE:
	.zero		1
	.type		_ZN40_INTERNAL_0b7e0145_4_k_cu_c8384ae0_315664cute7productE,@object
	.size		_ZN40_INTERNAL_0b7e0145_4_k_cu_c8384ae0_315664cute7productE,(_ZN40_INTERNAL_0b7e0145_4_k_cu_c8384ae0_315664cuda3std3__45__cpo3endE - _ZN40_INTERNAL_0b7e0145_4_k_cu_c8384ae0_315664cute7productE)
_ZN40_INTERNAL_0b7e0145_4_k_cu_c8384ae0_315664cute7productE:
	.zero		1
	.type		_ZN40_INTERNAL_0b7e0145_4_k_cu_c8384ae0_315664cuda3std3__45__cpo3endE,@object
	.size		_ZN40_INTERNAL_0b7e0145_4_k_cu_c8384ae0_315664cuda3std3__45__cpo3endE,(_ZN40_INTERNAL_0b7e0145_4_k_cu_c8384ae0_315664cuda3std3__419piecewise_constructE - _ZN40_INTERNAL_0b7e0145_4_k_cu_c8384ae0_315664cuda3std3__45__cpo3endE)
_ZN40_INTERNAL_0b7e0145_4_k_cu_c8384ae0_315664cuda3std3__45__cpo3endE:
	.zero		1
	.type		_ZN40_INTERNAL_0b7e0145_4_k_cu_c8384ae0_315664cuda3std3__419piecewise_constructE,@object
	.size		_ZN40_INTERNAL_0b7e0145_4_k_cu_c8384ae0_315664cuda3std3__419piecewise_constructE,(_ZN40_INTERNAL_0b7e0145_4_k_cu_c8384ae0_315664cuda3std3__45__cpo4cendE - _ZN40_INTERNAL_0b7e0145_4_k_cu_c8384ae0_315664cuda3std3__419piecewise_constructE)
_ZN40_INTERNAL_0b7e0145_4_k_cu_c8384ae0_315664cuda3std3__419piecewise_constructE:
	.zero		1
	.type		_ZN40_INTERNAL_0b7e0145_4_k_cu_c8384ae0_315664cuda3std3__45__cpo4cendE,@object
	.size		_ZN40_INTERNAL_0b7e0145_4_k_cu_c8384ae0_315664cuda3std3__45__cpo4cendE,(_ZN40_INTERNAL_0b7e0145_4_k_cu_c8384ae0_315664cuda3std6ranges3__45__cpo4swapE - _ZN40_INTERNAL_0b7e0145_4_k_cu_c8384ae0_315664cuda3std3__45__cpo4cendE)
_ZN40_INTERNAL_0b7e0145_4_k_cu_c8384ae0_315664cuda3std3__45__cpo4cendE:
	.zero		1
	.type		_ZN40_INTERNAL_0b7e0145_4_k_cu_c8384ae0_315664cuda3std6ranges3__45__cpo4swapE,@object
	.size		_ZN40_INTERNAL_0b7e0145_4_k_cu_c8384ae0_315664cuda3std6ranges3__45__cpo4swapE,(.L_11 - _ZN40_INTERNAL_0b7e0145_4_k_cu_c8384ae0_315664cuda3std6ranges3__45__cpo4swapE)
_ZN40_INTERNAL_0b7e0145_4_k_cu_c8384ae0_315664cuda3std6ranges3__45__cpo4swapE:
	.zero		1
.L_11:


//--------------------- .nv.constant0._ZN7cutlass13device_kernelINS_4gemm6kernel13GemmUniversalIN4cute5tupleIJiiiiEEENS1_10collective13CollectiveMmaINS1_35MainloopSm100TmaUmmaWarpSpecializedILi16ELi2ELi4ENS5_IJNS4_1CILi8EEENSA_ILi1EEESC_EEEEENS5_IJNSA_ILi128EEENSA_ILi256EEENSA_ILi64EEEEEENS_12float_e4m3_tENS5_IJlSC_lEEESJ_SK_NS4_8TiledMMAINS4_8MMA_AtomIJNS4_10MMA_TraitsINS4_25SM100_MMA_F8F6F4_2x1SM_SSEJSJ_SJ_fSF_SG_NS4_17integral_constantINS4_4UMMA5MajorELSR_0EEESS_NSP_INSQ_7ScaleInELST_0EEESU_EEEEEENS4_6LayoutINS5_IJSC_SC_SC_EEENS5_IJNSA_ILi0EEESZ_SZ_EEEEENS5_IJNS4_10UnderscoreES12_S12_EEEEENS4_18SM100_TMA_2SM_LOADENS4_14ComposedLayoutINS4_7SwizzleILi2ELi4ELi3EEENS4_18smem_ptr_flag_bitsILi8EEENSX_INS5_IJSB_SH_EEENS5_IJSH_SC_EEEEEEEvNS4_8identityENS4_28SM100_TMA_2SM_LOAD_MULTICASTES1E_vS1F_EENS_8epilogue10collective18CollectiveEpilogueINS1I_23Sm100TmaWarpSpecializedILi4ELi2ELi32ELb0ELb0EEEJNS5_IJSH_SG_SH_EEENS5_IJNSX_ISH_SC_EENSX_INS5_IJNSA_ILi32EEENSA_ILi2EEEEEENS5_IJSC_SF_EEEEEEEESJ_SK_SJ_SK_NS1I_6fusion15FusionCallbacksIS1M_NS1V_17LinearCombinationISJ_fSJ_fLNS_15FloatRoundStyleE2EEES1N_S1U_JEEENS4_5SM1004TMEM4LOAD26SM100_TMEM_LOAD_32dp32b32xENS4_13SM90_TMA_LOADENS16_INS17_ILi1ELi4ELi3EEES1A_NSX_INS5_IJSB_S1P_EEENS5_IJS1P_SC_EEEEEEENS4_39AutoVectorizingCopyWithAssumedAlignmentILi128EEENS4_14SM90_TMA_STOREES2A_S2C_S2C_EEEvvEEEEvNT_6ParamsE --------------------------
	.section	.nv.constant0._ZN7cutlass13device_kernelINS_4gemm6kernel13GemmUniversalIN4cute5tupleIJiiiiEEENS1_10collective13CollectiveMmaINS1_35MainloopSm100TmaUmmaWarpSpecializedILi16ELi2ELi4ENS5_IJNS4_1CILi8EEENSA_ILi1EEESC_EEEEENS5_IJNSA_ILi128EEENSA_ILi256EEENSA_ILi64EEEEEENS_12float_e4m3_tENS5_IJlSC_lEEESJ_SK_NS4_8TiledMMAINS4_8MMA_AtomIJNS4_10MMA_TraitsINS4_25SM100_MMA_F8F6F4_2x1SM_SSEJSJ_SJ_fSF_SG_NS4_17integral_constantINS4_4UMMA5MajorELSR_0EEESS_NSP_INSQ_7ScaleInELST_0EEESU_EEEEEENS4_6LayoutINS5_IJSC_SC_SC_EEENS5_IJNSA_ILi0EEESZ_SZ_EEEEENS5_IJNS4_10UnderscoreES12_S12_EEEEENS4_18SM100_TMA_2SM_LOADENS4_14ComposedLayoutINS4_7SwizzleILi2ELi4ELi3EEENS4_18smem_ptr_flag_bitsILi8EEENSX_INS5_IJSB_SH_EEENS5_IJSH_SC_EEEEEEEvNS4_8identityENS4_28SM100_TMA_2SM_LOAD_MULTICASTES1E_vS1F_EENS_8epilogue10collective18CollectiveEpilogueINS1I_23Sm100TmaWarpSpecializedILi4ELi2ELi32ELb0ELb0EEEJNS5_IJSH_SG_SH_EEENS5_IJNSX_ISH_SC_EENSX_INS5_IJNSA_ILi32EEENSA_ILi2EEEEEENS5_IJSC_SF_EEEEEEEESJ_SK_SJ_SK_NS1I_6fusion15FusionCallbacksIS1M_NS1V_17LinearCombinationISJ_fSJ_fLNS_15FloatRoundStyleE2EEES1N_S1U_JEEENS4_5SM1004TMEM4LOAD26SM100_TMEM_LOAD_32dp32b32xENS4_13SM90_TMA_LOADENS16_INS17_ILi1ELi4ELi3EEES1A_NSX_INS5_IJSB_S1P_EEENS5_IJS1P_SC_EEEEEEENS4_39AutoVectorizingCopyWithAssumedAlignmentILi128EEENS4_14SM90_TMA_STOREES2A_S2C_S2C_EEEvvEEEEvNT_6ParamsE,"a",@progbits
	.sectionflags	@""
	.align	4
.nv.constant0._ZN7cutlass13device_kernelINS_4gemm6kernel13GemmUniversalIN4cute5tupleIJiiiiEEENS1_10collective13CollectiveMmaINS1_35MainloopSm100TmaUmmaWarpSpecializedILi16ELi2ELi4ENS5_IJNS4_1CILi8EEENSA_ILi1EEESC_EEEEENS5_IJNSA_ILi128EEENSA_ILi256EEENSA_ILi64EEEEEENS_12float_e4m3_tENS5_IJlSC_lEEESJ_SK_NS4_8TiledMMAINS4_8MMA_AtomIJNS4_10MMA_TraitsINS4_25SM100_MMA_F8F6F4_2x1SM_SSEJSJ_SJ_fSF_SG_NS4_17integral_constantINS4_4UMMA5MajorELSR_0EEESS_NSP_INSQ_7ScaleInELST_0EEESU_EEEEEENS4_6LayoutINS5_IJSC_SC_SC_EEENS5_IJNSA_ILi0EEESZ_SZ_EEEEENS5_IJNS4_10UnderscoreES12_S12_EEEEENS4_18SM100_TMA_2SM_LOADENS4_14ComposedLayoutINS4_7SwizzleILi2ELi4ELi3EEENS4_18smem_ptr_flag_bitsILi8EEENSX_INS5_IJSB_SH_EEENS5_IJSH_SC_EEEEEEEvNS4_8identityENS4_28SM100_TMA_2SM_LOAD_MULTICASTES1E_vS1F_EENS_8epilogue10collective18CollectiveEpilogueINS1I_23Sm100TmaWarpSpecializedILi4ELi2ELi32ELb0ELb0EEEJNS5_IJSH_SG_SH_EEENS5_IJNSX_ISH_SC_EENSX_INS5_IJNSA_ILi32EEENSA_ILi2EEEEEENS5_IJSC_SF_EEEEEEEESJ_SK_SJ_SK_NS1I_6fusion15FusionCallbacksIS1M_NS1V_17LinearCombinationISJ_fSJ_fLNS_15FloatRoundStyleE2EEES1N_S1U_JEEENS4_5SM1004TMEM4LOAD26SM100_TMEM_LOAD_32dp32b32xENS4_13SM90_TMA_LOADENS16_INS17_ILi1ELi4ELi3EEES1A_NSX_INS5_IJSB_S1P_EEENS5_IJS1P_SC_EEEEEEENS4_39AutoVectorizingCopyWithAssumedAlignmentILi128EEENS4_14SM90_TMA_STOREES2A_S2C_S2C_EEEvvEEEEvNT_6ParamsE:
	.zero		2944


//--------------------- SYMBOLS --------------------------

	.type		.nv.reservedSmem.offset0,@object
	.size		.nv.reservedSmem.offset0,0x4
	.type		.nv.reservedSmem.cap,@object
	.size		.nv.reservedSmem.cap,0x4
	.type		__assertfail,@function
